//
// Generated by NVIDIA NVVM Compiler
//
// Compiler Build ID: CL-36424714
// Cuda compilation tools, release 13.0, V13.0.88
// Based on NVVM 20.0.0
//

.version 9.0
.target sm_100
.address_size 64

	// .globl	monte_carlo_improved
// _ZZ20monte_carlo_improvedE11shared_deck has been demoted

.visible .entry monte_carlo_improved(
	.param .u64 .ptr .align 1 monte_carlo_improved_param_0,
	.param .u64 .ptr .align 1 monte_carlo_improved_param_1,
	.param .u32 monte_carlo_improved_param_2,
	.param .u32 monte_carlo_improved_param_3,
	.param .u32 monte_carlo_improved_param_4,
	.param .u64 .ptr .align 1 monte_carlo_improved_param_5,
	.param .u64 .ptr .align 1 monte_carlo_improved_param_6,
	.param .u32 monte_carlo_improved_param_7
)
{
	.local .align 16 .b8 	__local_depot0[192];
	.reg .b64 	%SP;
	.reg .b64 	%SPL;
	.reg .pred 	%p<454>;
	.reg .b16 	%rs<305>;
	.reg .b32 	%r<1025>;
	.reg .b64 	%rd<359>;
	// demoted variable
	.shared .align 1 .b8 _ZZ20monte_carlo_improvedE11shared_deck[52];
	mov.u64 	%SPL, __local_depot0;
	ld.param.u64 	%rd25, [monte_carlo_improved_param_0];
	ld.param.u64 	%rd26, [monte_carlo_improved_param_1];
	ld.param.u32 	%r441, [monte_carlo_improved_param_2];
	ld.param.u32 	%r442, [monte_carlo_improved_param_3];
	ld.param.u32 	%r443, [monte_carlo_improved_param_4];
	ld.param.u32 	%r444, [monte_carlo_improved_param_7];
	cvta.to.global.u64 	%rd1, %rd26;
	cvta.to.global.u64 	%rd2, %rd25;
	add.u64 	%rd3, %SPL, 0;
	add.u64 	%rd4, %SPL, 64;
	add.u64 	%rd5, %SPL, 80;
	add.u64 	%rd6, %SPL, 0;
	add.u64 	%rd7, %SPL, 64;
	add.u64 	%rd8, %SPL, 80;
	add.u64 	%rd9, %SPL, 88;
	add.u64 	%rd10, %SPL, 140;
	mov.u32 	%r1, %tid.x;
	setp.gt.u32 	%p11, %r1, 51;
	@%p11 bra 	$L__BB0_2;
	shr.u32 	%r445, %r1, 2;
	shl.b32 	%r446, %r1, 4;
	and.b32  	%r447, %r446, 48;
	or.b32  	%r448, %r447, %r445;
	cvt.u16.u32 	%rs39, %r448;
	or.b16  	%rs40, %rs39, 128;
	mov.u32 	%r449, _ZZ20monte_carlo_improvedE11shared_deck;
	add.s32 	%r450, %r449, %r1;
	st.shared.u8 	[%r450], %rs40;
$L__BB0_2:
	bar.sync 	0;
	setp.lt.s32 	%p12, %r443, 1;
	mov.b32 	%r1023, 0;
	mov.u32 	%r1024, %r1023;
	@%p12 bra 	$L__BB0_464;
	and.b32  	%r2, %r441, 7;
	and.b32  	%r3, %r441, 3;
	ld.global.u8 	%rs299, [%rd2];
	ld.global.u8 	%rs298, [%rd2+1];
	and.b32  	%r4, %r441, 2147483640;
	and.b32  	%r5, %r441, 1;
	neg.s32 	%r6, %r4;
	mov.u32 	%r453, %ntid.x;
	mov.u32 	%r454, %ctaid.x;
	mad.lo.s32 	%r455, %r454, %r453, %r1;
	mad.lo.s32 	%r806, %r455, 1103515245, %r444;
	mov.b32 	%r796, 0;
	add.s64 	%rd11, %rd1, 3;
	mov.u32 	%r1024, %r796;
	mov.u32 	%r1023, %r796;
$L__BB0_4:
	setp.lt.s32 	%p13, %r441, 1;
	mov.b32 	%r456, 0;
	st.local.u32 	[%rd10], %r456;
	st.local.u32 	[%rd10+4], %r456;
	st.local.u32 	[%rd10+8], %r456;
	st.local.u32 	[%rd10+12], %r456;
	st.local.u32 	[%rd10+16], %r456;
	st.local.u32 	[%rd10+20], %r456;
	st.local.u32 	[%rd10+24], %r456;
	st.local.u32 	[%rd10+28], %r456;
	st.local.u32 	[%rd10+32], %r456;
	st.local.u32 	[%rd10+36], %r456;
	st.local.u32 	[%rd10+40], %r456;
	st.local.u32 	[%rd10+44], %r456;
	st.local.u32 	[%rd10+48], %r456;
	shl.b16 	%rs41, %rs299, 2;
	and.b16  	%rs42, %rs41, 60;
	shr.u16 	%rs43, %rs299, 4;
	and.b16  	%rs44, %rs43, 3;
	or.b16  	%rs45, %rs42, %rs44;
	cvt.u64.u16 	%rd35, %rs45;
	add.s64 	%rd36, %rd10, %rd35;
	mov.b16 	%rs46, 1;
	st.local.u8 	[%rd36], %rs46;
	shl.b16 	%rs47, %rs298, 2;
	and.b16  	%rs48, %rs47, 60;
	shr.u16 	%rs49, %rs298, 4;
	and.b16  	%rs50, %rs49, 3;
	or.b16  	%rs51, %rs48, %rs50;
	cvt.u64.u16 	%rd37, %rs51;
	add.s64 	%rd38, %rd10, %rd37;
	st.local.u8 	[%rd38], %rs46;
	@%p13 bra 	$L__BB0_27;
	setp.lt.u32 	%p14, %r441, 8;
	mov.b32 	%r801, 0;
	mov.u64 	%rd358, %rd11;
	mov.u32 	%r803, %r6;
	@%p14 bra 	$L__BB0_6;
	bra.uni 	$L__BB0_140;
$L__BB0_6:
	setp.eq.s32 	%p24, %r2, 0;
	@%p24 bra 	$L__BB0_27;
	add.s32 	%r458, %r2, -1;
	setp.lt.u32 	%p25, %r458, 3;
	@%p25 bra 	$L__BB0_17;
	cvt.u64.u32 	%rd55, %r801;
	add.s64 	%rd12, %rd1, %rd55;
	ld.global.s8 	%rs5, [%rd12];
	setp.gt.s16 	%p26, %rs5, -1;
	@%p26 bra 	$L__BB0_10;
	shl.b16 	%rs100, %rs5, 2;
	and.b16  	%rs101, %rs100, 60;
	shr.u16 	%rs102, %rs5, 4;
	and.b16  	%rs103, %rs102, 3;
	or.b16  	%rs104, %rs101, %rs103;
	cvt.u64.u16 	%rd56, %rs104;
	add.s64 	%rd57, %rd10, %rd56;
	mov.b16 	%rs105, 1;
	st.local.u8 	[%rd57], %rs105;
$L__BB0_10:
	ld.global.s8 	%rs6, [%rd12+1];
	setp.gt.s16 	%p27, %rs6, -1;
	@%p27 bra 	$L__BB0_12;
	shl.b16 	%rs106, %rs6, 2;
	and.b16  	%rs107, %rs106, 60;
	shr.u16 	%rs108, %rs6, 4;
	and.b16  	%rs109, %rs108, 3;
	or.b16  	%rs110, %rs107, %rs109;
	cvt.u64.u16 	%rd58, %rs110;
	add.s64 	%rd59, %rd10, %rd58;
	mov.b16 	%rs111, 1;
	st.local.u8 	[%rd59], %rs111;
$L__BB0_12:
	ld.global.s8 	%rs7, [%rd12+2];
	setp.gt.s16 	%p28, %rs7, -1;
	@%p28 bra 	$L__BB0_14;
	shl.b16 	%rs112, %rs7, 2;
	and.b16  	%rs113, %rs112, 60;
	shr.u16 	%rs114, %rs7, 4;
	and.b16  	%rs115, %rs114, 3;
	or.b16  	%rs116, %rs113, %rs115;
	cvt.u64.u16 	%rd60, %rs116;
	add.s64 	%rd61, %rd10, %rd60;
	mov.b16 	%rs117, 1;
	st.local.u8 	[%rd61], %rs117;
$L__BB0_14:
	ld.global.s8 	%rs8, [%rd12+3];
	setp.gt.s16 	%p29, %rs8, -1;
	@%p29 bra 	$L__BB0_16;
	shl.b16 	%rs118, %rs8, 2;
	and.b16  	%rs119, %rs118, 60;
	shr.u16 	%rs120, %rs8, 4;
	and.b16  	%rs121, %rs120, 3;
	or.b16  	%rs122, %rs119, %rs121;
	cvt.u64.u16 	%rd62, %rs122;
	add.s64 	%rd63, %rd10, %rd62;
	mov.b16 	%rs123, 1;
	st.local.u8 	[%rd63], %rs123;
$L__BB0_16:
	add.s32 	%r801, %r801, 4;
$L__BB0_17:
	setp.eq.s32 	%p30, %r3, 0;
	@%p30 bra 	$L__BB0_27;
	setp.eq.s32 	%p31, %r3, 1;
	@%p31 bra 	$L__BB0_24;
	cvt.u64.u32 	%rd64, %r801;
	add.s64 	%rd13, %rd1, %rd64;
	ld.global.s8 	%rs9, [%rd13];
	setp.gt.s16 	%p32, %rs9, -1;
	@%p32 bra 	$L__BB0_21;
	shl.b16 	%rs124, %rs9, 2;
	and.b16  	%rs125, %rs124, 60;
	shr.u16 	%rs126, %rs9, 4;
	and.b16  	%rs127, %rs126, 3;
	or.b16  	%rs128, %rs125, %rs127;
	cvt.u64.u16 	%rd65, %rs128;
	add.s64 	%rd66, %rd10, %rd65;
	mov.b16 	%rs129, 1;
	st.local.u8 	[%rd66], %rs129;
$L__BB0_21:
	ld.global.s8 	%rs10, [%rd13+1];
	setp.gt.s16 	%p33, %rs10, -1;
	@%p33 bra 	$L__BB0_23;
	shl.b16 	%rs130, %rs10, 2;
	and.b16  	%rs131, %rs130, 60;
	shr.u16 	%rs132, %rs10, 4;
	and.b16  	%rs133, %rs132, 3;
	or.b16  	%rs134, %rs131, %rs133;
	cvt.u64.u16 	%rd67, %rs134;
	add.s64 	%rd68, %rd10, %rd67;
	mov.b16 	%rs135, 1;
	st.local.u8 	[%rd68], %rs135;
$L__BB0_23:
	add.s32 	%r801, %r801, 2;
$L__BB0_24:
	setp.eq.s32 	%p34, %r5, 0;
	@%p34 bra 	$L__BB0_27;
	cvt.u64.u32 	%rd69, %r801;
	add.s64 	%rd70, %rd1, %rd69;
	ld.global.s8 	%rs11, [%rd70];
	setp.gt.s16 	%p35, %rs11, -1;
	@%p35 bra 	$L__BB0_27;
	shl.b16 	%rs136, %rs11, 2;
	and.b16  	%rs137, %rs136, 60;
	shr.u16 	%rs138, %rs11, 4;
	and.b16  	%rs139, %rs138, 3;
	or.b16  	%rs140, %rs137, %rs139;
	cvt.u64.u16 	%rd71, %rs140;
	add.s64 	%rd72, %rd10, %rd71;
	mov.b16 	%rs141, 1;
	st.local.u8 	[%rd72], %rs141;
$L__BB0_27:
	ld.local.u8 	%rs142, [%rd10];
	setp.ne.s16 	%p36, %rs142, 0;
	mov.b32 	%r808, 0;
	@%p36 bra 	$L__BB0_29;
	ld.shared.u8 	%rs143, [_ZZ20monte_carlo_improvedE11shared_deck];
	st.local.u8 	[%rd9], %rs143;
	mov.b32 	%r808, 1;
$L__BB0_29:
	ld.local.u8 	%rs144, [%rd10+1];
	setp.ne.s16 	%p37, %rs144, 0;
	@%p37 bra 	$L__BB0_31;
	ld.shared.u8 	%rs145, [_ZZ20monte_carlo_improvedE11shared_deck+1];
	add.s32 	%r30, %r808, 1;
	cvt.u64.u32 	%rd73, %r808;
	add.s64 	%rd74, %rd9, %rd73;
	st.local.u8 	[%rd74], %rs145;
	mov.u32 	%r808, %r30;
$L__BB0_31:
	ld.local.u8 	%rs146, [%rd10+2];
	setp.ne.s16 	%p38, %rs146, 0;
	@%p38 bra 	$L__BB0_33;
	ld.shared.u8 	%rs147, [_ZZ20monte_carlo_improvedE11shared_deck+2];
	add.s32 	%r32, %r808, 1;
	cvt.u64.u32 	%rd75, %r808;
	add.s64 	%rd76, %rd9, %rd75;
	st.local.u8 	[%rd76], %rs147;
	mov.u32 	%r808, %r32;
$L__BB0_33:
	ld.local.u8 	%rs148, [%rd10+3];
	setp.ne.s16 	%p39, %rs148, 0;
	@%p39 bra 	$L__BB0_35;
	ld.shared.u8 	%rs149, [_ZZ20monte_carlo_improvedE11shared_deck+3];
	add.s32 	%r34, %r808, 1;
	cvt.u64.u32 	%rd77, %r808;
	add.s64 	%rd78, %rd9, %rd77;
	st.local.u8 	[%rd78], %rs149;
	mov.u32 	%r808, %r34;
$L__BB0_35:
	ld.local.u8 	%rs150, [%rd10+4];
	setp.ne.s16 	%p40, %rs150, 0;
	@%p40 bra 	$L__BB0_37;
	ld.shared.u8 	%rs151, [_ZZ20monte_carlo_improvedE11shared_deck+4];
	add.s32 	%r36, %r808, 1;
	cvt.u64.u32 	%rd79, %r808;
	add.s64 	%rd80, %rd9, %rd79;
	st.local.u8 	[%rd80], %rs151;
	mov.u32 	%r808, %r36;
$L__BB0_37:
	ld.local.u8 	%rs152, [%rd10+5];
	setp.ne.s16 	%p41, %rs152, 0;
	@%p41 bra 	$L__BB0_39;
	ld.shared.u8 	%rs153, [_ZZ20monte_carlo_improvedE11shared_deck+5];
	add.s32 	%r38, %r808, 1;
	cvt.u64.u32 	%rd81, %r808;
	add.s64 	%rd82, %rd9, %rd81;
	st.local.u8 	[%rd82], %rs153;
	mov.u32 	%r808, %r38;
$L__BB0_39:
	ld.local.u8 	%rs154, [%rd10+6];
	setp.ne.s16 	%p42, %rs154, 0;
	@%p42 bra 	$L__BB0_41;
	ld.shared.u8 	%rs155, [_ZZ20monte_carlo_improvedE11shared_deck+6];
	add.s32 	%r40, %r808, 1;
	cvt.u64.u32 	%rd83, %r808;
	add.s64 	%rd84, %rd9, %rd83;
	st.local.u8 	[%rd84], %rs155;
	mov.u32 	%r808, %r40;
$L__BB0_41:
	ld.local.u8 	%rs156, [%rd10+7];
	setp.ne.s16 	%p43, %rs156, 0;
	@%p43 bra 	$L__BB0_43;
	ld.shared.u8 	%rs157, [_ZZ20monte_carlo_improvedE11shared_deck+7];
	add.s32 	%r42, %r808, 1;
	cvt.u64.u32 	%rd85, %r808;
	add.s64 	%rd86, %rd9, %rd85;
	st.local.u8 	[%rd86], %rs157;
	mov.u32 	%r808, %r42;
$L__BB0_43:
	ld.local.u8 	%rs158, [%rd10+8];
	setp.ne.s16 	%p44, %rs158, 0;
	@%p44 bra 	$L__BB0_45;
	ld.shared.u8 	%rs159, [_ZZ20monte_carlo_improvedE11shared_deck+8];
	add.s32 	%r44, %r808, 1;
	cvt.u64.u32 	%rd87, %r808;
	add.s64 	%rd88, %rd9, %rd87;
	st.local.u8 	[%rd88], %rs159;
	mov.u32 	%r808, %r44;
$L__BB0_45:
	ld.local.u8 	%rs160, [%rd10+9];
	setp.ne.s16 	%p45, %rs160, 0;
	@%p45 bra 	$L__BB0_47;
	ld.shared.u8 	%rs161, [_ZZ20monte_carlo_improvedE11shared_deck+9];
	add.s32 	%r46, %r808, 1;
	cvt.u64.u32 	%rd89, %r808;
	add.s64 	%rd90, %rd9, %rd89;
	st.local.u8 	[%rd90], %rs161;
	mov.u32 	%r808, %r46;
$L__BB0_47:
	ld.local.u8 	%rs162, [%rd10+10];
	setp.ne.s16 	%p46, %rs162, 0;
	@%p46 bra 	$L__BB0_49;
	ld.shared.u8 	%rs163, [_ZZ20monte_carlo_improvedE11shared_deck+10];
	add.s32 	%r48, %r808, 1;
	cvt.u64.u32 	%rd91, %r808;
	add.s64 	%rd92, %rd9, %rd91;
	st.local.u8 	[%rd92], %rs163;
	mov.u32 	%r808, %r48;
$L__BB0_49:
	ld.local.u8 	%rs164, [%rd10+11];
	setp.ne.s16 	%p47, %rs164, 0;
	@%p47 bra 	$L__BB0_51;
	ld.shared.u8 	%rs165, [_ZZ20monte_carlo_improvedE11shared_deck+11];
	add.s32 	%r50, %r808, 1;
	cvt.u64.u32 	%rd93, %r808;
	add.s64 	%rd94, %rd9, %rd93;
	st.local.u8 	[%rd94], %rs165;
	mov.u32 	%r808, %r50;
$L__BB0_51:
	ld.local.u8 	%rs166, [%rd10+12];
	setp.ne.s16 	%p48, %rs166, 0;
	@%p48 bra 	$L__BB0_53;
	ld.shared.u8 	%rs167, [_ZZ20monte_carlo_improvedE11shared_deck+12];
	add.s32 	%r52, %r808, 1;
	cvt.u64.u32 	%rd95, %r808;
	add.s64 	%rd96, %rd9, %rd95;
	st.local.u8 	[%rd96], %rs167;
	mov.u32 	%r808, %r52;
$L__BB0_53:
	ld.local.u8 	%rs168, [%rd10+13];
	setp.ne.s16 	%p49, %rs168, 0;
	@%p49 bra 	$L__BB0_55;
	ld.shared.u8 	%rs169, [_ZZ20monte_carlo_improvedE11shared_deck+13];
	add.s32 	%r54, %r808, 1;
	cvt.u64.u32 	%rd97, %r808;
	add.s64 	%rd98, %rd9, %rd97;
	st.local.u8 	[%rd98], %rs169;
	mov.u32 	%r808, %r54;
$L__BB0_55:
	ld.local.u8 	%rs170, [%rd10+14];
	setp.ne.s16 	%p50, %rs170, 0;
	@%p50 bra 	$L__BB0_57;
	ld.shared.u8 	%rs171, [_ZZ20monte_carlo_improvedE11shared_deck+14];
	add.s32 	%r56, %r808, 1;
	cvt.u64.u32 	%rd99, %r808;
	add.s64 	%rd100, %rd9, %rd99;
	st.local.u8 	[%rd100], %rs171;
	mov.u32 	%r808, %r56;
$L__BB0_57:
	ld.local.u8 	%rs172, [%rd10+15];
	setp.ne.s16 	%p51, %rs172, 0;
	@%p51 bra 	$L__BB0_59;
	ld.shared.u8 	%rs173, [_ZZ20monte_carlo_improvedE11shared_deck+15];
	add.s32 	%r58, %r808, 1;
	cvt.u64.u32 	%rd101, %r808;
	add.s64 	%rd102, %rd9, %rd101;
	st.local.u8 	[%rd102], %rs173;
	mov.u32 	%r808, %r58;
$L__BB0_59:
	ld.local.u8 	%rs174, [%rd10+16];
	setp.ne.s16 	%p52, %rs174, 0;
	@%p52 bra 	$L__BB0_61;
	ld.shared.u8 	%rs175, [_ZZ20monte_carlo_improvedE11shared_deck+16];
	add.s32 	%r60, %r808, 1;
	cvt.u64.u32 	%rd103, %r808;
	add.s64 	%rd104, %rd9, %rd103;
	st.local.u8 	[%rd104], %rs175;
	mov.u32 	%r808, %r60;
$L__BB0_61:
	ld.local.u8 	%rs176, [%rd10+17];
	setp.ne.s16 	%p53, %rs176, 0;
	@%p53 bra 	$L__BB0_63;
	ld.shared.u8 	%rs177, [_ZZ20monte_carlo_improvedE11shared_deck+17];
	add.s32 	%r62, %r808, 1;
	cvt.u64.u32 	%rd105, %r808;
	add.s64 	%rd106, %rd9, %rd105;
	st.local.u8 	[%rd106], %rs177;
	mov.u32 	%r808, %r62;
$L__BB0_63:
	ld.local.u8 	%rs178, [%rd10+18];
	setp.ne.s16 	%p54, %rs178, 0;
	@%p54 bra 	$L__BB0_65;
	ld.shared.u8 	%rs179, [_ZZ20monte_carlo_improvedE11shared_deck+18];
	add.s32 	%r64, %r808, 1;
	cvt.u64.u32 	%rd107, %r808;
	add.s64 	%rd108, %rd9, %rd107;
	st.local.u8 	[%rd108], %rs179;
	mov.u32 	%r808, %r64;
$L__BB0_65:
	ld.local.u8 	%rs180, [%rd10+19];
	setp.ne.s16 	%p55, %rs180, 0;
	@%p55 bra 	$L__BB0_67;
	ld.shared.u8 	%rs181, [_ZZ20monte_carlo_improvedE11shared_deck+19];
	add.s32 	%r66, %r808, 1;
	cvt.u64.u32 	%rd109, %r808;
	add.s64 	%rd110, %rd9, %rd109;
	st.local.u8 	[%rd110], %rs181;
	mov.u32 	%r808, %r66;
$L__BB0_67:
	ld.local.u8 	%rs182, [%rd10+20];
	setp.ne.s16 	%p56, %rs182, 0;
	@%p56 bra 	$L__BB0_69;
	ld.shared.u8 	%rs183, [_ZZ20monte_carlo_improvedE11shared_deck+20];
	add.s32 	%r68, %r808, 1;
	cvt.u64.u32 	%rd111, %r808;
	add.s64 	%rd112, %rd9, %rd111;
	st.local.u8 	[%rd112], %rs183;
	mov.u32 	%r808, %r68;
$L__BB0_69:
	ld.local.u8 	%rs184, [%rd10+21];
	setp.ne.s16 	%p57, %rs184, 0;
	@%p57 bra 	$L__BB0_71;
	ld.shared.u8 	%rs185, [_ZZ20monte_carlo_improvedE11shared_deck+21];
	add.s32 	%r70, %r808, 1;
	cvt.u64.u32 	%rd113, %r808;
	add.s64 	%rd114, %rd9, %rd113;
	st.local.u8 	[%rd114], %rs185;
	mov.u32 	%r808, %r70;
$L__BB0_71:
	ld.local.u8 	%rs186, [%rd10+22];
	setp.ne.s16 	%p58, %rs186, 0;
	@%p58 bra 	$L__BB0_73;
	ld.shared.u8 	%rs187, [_ZZ20monte_carlo_improvedE11shared_deck+22];
	add.s32 	%r72, %r808, 1;
	cvt.u64.u32 	%rd115, %r808;
	add.s64 	%rd116, %rd9, %rd115;
	st.local.u8 	[%rd116], %rs187;
	mov.u32 	%r808, %r72;
$L__BB0_73:
	ld.local.u8 	%rs188, [%rd10+23];
	setp.ne.s16 	%p59, %rs188, 0;
	@%p59 bra 	$L__BB0_75;
	ld.shared.u8 	%rs189, [_ZZ20monte_carlo_improvedE11shared_deck+23];
	add.s32 	%r74, %r808, 1;
	cvt.u64.u32 	%rd117, %r808;
	add.s64 	%rd118, %rd9, %rd117;
	st.local.u8 	[%rd118], %rs189;
	mov.u32 	%r808, %r74;
$L__BB0_75:
	ld.local.u8 	%rs190, [%rd10+24];
	setp.ne.s16 	%p60, %rs190, 0;
	@%p60 bra 	$L__BB0_77;
	ld.shared.u8 	%rs191, [_ZZ20monte_carlo_improvedE11shared_deck+24];
	add.s32 	%r76, %r808, 1;
	cvt.u64.u32 	%rd119, %r808;
	add.s64 	%rd120, %rd9, %rd119;
	st.local.u8 	[%rd120], %rs191;
	mov.u32 	%r808, %r76;
$L__BB0_77:
	ld.local.u8 	%rs192, [%rd10+25];
	setp.ne.s16 	%p61, %rs192, 0;
	@%p61 bra 	$L__BB0_79;
	ld.shared.u8 	%rs193, [_ZZ20monte_carlo_improvedE11shared_deck+25];
	add.s32 	%r78, %r808, 1;
	cvt.u64.u32 	%rd121, %r808;
	add.s64 	%rd122, %rd9, %rd121;
	st.local.u8 	[%rd122], %rs193;
	mov.u32 	%r808, %r78;
$L__BB0_79:
	ld.local.u8 	%rs194, [%rd10+26];
	setp.ne.s16 	%p62, %rs194, 0;
	@%p62 bra 	$L__BB0_81;
	ld.shared.u8 	%rs195, [_ZZ20monte_carlo_improvedE11shared_deck+26];
	add.s32 	%r80, %r808, 1;
	cvt.u64.u32 	%rd123, %r808;
	add.s64 	%rd124, %rd9, %rd123;
	st.local.u8 	[%rd124], %rs195;
	mov.u32 	%r808, %r80;
$L__BB0_81:
	ld.local.u8 	%rs196, [%rd10+27];
	setp.ne.s16 	%p63, %rs196, 0;
	@%p63 bra 	$L__BB0_83;
	ld.shared.u8 	%rs197, [_ZZ20monte_carlo_improvedE11shared_deck+27];
	add.s32 	%r82, %r808, 1;
	cvt.u64.u32 	%rd125, %r808;
	add.s64 	%rd126, %rd9, %rd125;
	st.local.u8 	[%rd126], %rs197;
	mov.u32 	%r808, %r82;
$L__BB0_83:
	ld.local.u8 	%rs198, [%rd10+28];
	setp.ne.s16 	%p64, %rs198, 0;
	@%p64 bra 	$L__BB0_85;
	ld.shared.u8 	%rs199, [_ZZ20monte_carlo_improvedE11shared_deck+28];
	add.s32 	%r84, %r808, 1;
	cvt.u64.u32 	%rd127, %r808;
	add.s64 	%rd128, %rd9, %rd127;
	st.local.u8 	[%rd128], %rs199;
	mov.u32 	%r808, %r84;
$L__BB0_85:
	ld.local.u8 	%rs200, [%rd10+29];
	setp.ne.s16 	%p65, %rs200, 0;
	@%p65 bra 	$L__BB0_87;
	ld.shared.u8 	%rs201, [_ZZ20monte_carlo_improvedE11shared_deck+29];
	add.s32 	%r86, %r808, 1;
	cvt.u64.u32 	%rd129, %r808;
	add.s64 	%rd130, %rd9, %rd129;
	st.local.u8 	[%rd130], %rs201;
	mov.u32 	%r808, %r86;
$L__BB0_87:
	ld.local.u8 	%rs202, [%rd10+30];
	setp.ne.s16 	%p66, %rs202, 0;
	@%p66 bra 	$L__BB0_89;
	ld.shared.u8 	%rs203, [_ZZ20monte_carlo_improvedE11shared_deck+30];
	add.s32 	%r88, %r808, 1;
	cvt.u64.u32 	%rd131, %r808;
	add.s64 	%rd132, %rd9, %rd131;
	st.local.u8 	[%rd132], %rs203;
	mov.u32 	%r808, %r88;
$L__BB0_89:
	ld.local.u8 	%rs204, [%rd10+31];
	setp.ne.s16 	%p67, %rs204, 0;
	@%p67 bra 	$L__BB0_91;
	ld.shared.u8 	%rs205, [_ZZ20monte_carlo_improvedE11shared_deck+31];
	add.s32 	%r90, %r808, 1;
	cvt.u64.u32 	%rd133, %r808;
	add.s64 	%rd134, %rd9, %rd133;
	st.local.u8 	[%rd134], %rs205;
	mov.u32 	%r808, %r90;
$L__BB0_91:
	ld.local.u8 	%rs206, [%rd10+32];
	setp.ne.s16 	%p68, %rs206, 0;
	@%p68 bra 	$L__BB0_93;
	ld.shared.u8 	%rs207, [_ZZ20monte_carlo_improvedE11shared_deck+32];
	add.s32 	%r92, %r808, 1;
	cvt.u64.u32 	%rd135, %r808;
	add.s64 	%rd136, %rd9, %rd135;
	st.local.u8 	[%rd136], %rs207;
	mov.u32 	%r808, %r92;
$L__BB0_93:
	ld.local.u8 	%rs208, [%rd10+33];
	setp.ne.s16 	%p69, %rs208, 0;
	@%p69 bra 	$L__BB0_95;
	ld.shared.u8 	%rs209, [_ZZ20monte_carlo_improvedE11shared_deck+33];
	add.s32 	%r94, %r808, 1;
	cvt.u64.u32 	%rd137, %r808;
	add.s64 	%rd138, %rd9, %rd137;
	st.local.u8 	[%rd138], %rs209;
	mov.u32 	%r808, %r94;
$L__BB0_95:
	ld.local.u8 	%rs210, [%rd10+34];
	setp.ne.s16 	%p70, %rs210, 0;
	@%p70 bra 	$L__BB0_97;
	ld.shared.u8 	%rs211, [_ZZ20monte_carlo_improvedE11shared_deck+34];
	add.s32 	%r96, %r808, 1;
	cvt.u64.u32 	%rd139, %r808;
	add.s64 	%rd140, %rd9, %rd139;
	st.local.u8 	[%rd140], %rs211;
	mov.u32 	%r808, %r96;
$L__BB0_97:
	ld.local.u8 	%rs212, [%rd10+35];
	setp.ne.s16 	%p71, %rs212, 0;
	@%p71 bra 	$L__BB0_99;
	ld.shared.u8 	%rs213, [_ZZ20monte_carlo_improvedE11shared_deck+35];
	add.s32 	%r98, %r808, 1;
	cvt.u64.u32 	%rd141, %r808;
	add.s64 	%rd142, %rd9, %rd141;
	st.local.u8 	[%rd142], %rs213;
	mov.u32 	%r808, %r98;
$L__BB0_99:
	ld.local.u8 	%rs214, [%rd10+36];
	setp.ne.s16 	%p72, %rs214, 0;
	@%p72 bra 	$L__BB0_101;
	ld.shared.u8 	%rs215, [_ZZ20monte_carlo_improvedE11shared_deck+36];
	add.s32 	%r100, %r808, 1;
	cvt.u64.u32 	%rd143, %r808;
	add.s64 	%rd144, %rd9, %rd143;
	st.local.u8 	[%rd144], %rs215;
	mov.u32 	%r808, %r100;
$L__BB0_101:
	ld.local.u8 	%rs216, [%rd10+37];
	setp.ne.s16 	%p73, %rs216, 0;
	@%p73 bra 	$L__BB0_103;
	ld.shared.u8 	%rs217, [_ZZ20monte_carlo_improvedE11shared_deck+37];
	add.s32 	%r102, %r808, 1;
	cvt.u64.u32 	%rd145, %r808;
	add.s64 	%rd146, %rd9, %rd145;
	st.local.u8 	[%rd146], %rs217;
	mov.u32 	%r808, %r102;
$L__BB0_103:
	ld.local.u8 	%rs218, [%rd10+38];
	setp.ne.s16 	%p74, %rs218, 0;
	@%p74 bra 	$L__BB0_105;
	ld.shared.u8 	%rs219, [_ZZ20monte_carlo_improvedE11shared_deck+38];
	add.s32 	%r104, %r808, 1;
	cvt.u64.u32 	%rd147, %r808;
	add.s64 	%rd148, %rd9, %rd147;
	st.local.u8 	[%rd148], %rs219;
	mov.u32 	%r808, %r104;
$L__BB0_105:
	ld.local.u8 	%rs220, [%rd10+39];
	setp.ne.s16 	%p75, %rs220, 0;
	@%p75 bra 	$L__BB0_107;
	ld.shared.u8 	%rs221, [_ZZ20monte_carlo_improvedE11shared_deck+39];
	add.s32 	%r106, %r808, 1;
	cvt.u64.u32 	%rd149, %r808;
	add.s64 	%rd150, %rd9, %rd149;
	st.local.u8 	[%rd150], %rs221;
	mov.u32 	%r808, %r106;
$L__BB0_107:
	ld.local.u8 	%rs222, [%rd10+40];
	setp.ne.s16 	%p76, %rs222, 0;
	@%p76 bra 	$L__BB0_109;
	ld.shared.u8 	%rs223, [_ZZ20monte_carlo_improvedE11shared_deck+40];
	add.s32 	%r108, %r808, 1;
	cvt.u64.u32 	%rd151, %r808;
	add.s64 	%rd152, %rd9, %rd151;
	st.local.u8 	[%rd152], %rs223;
	mov.u32 	%r808, %r108;
$L__BB0_109:
	ld.local.u8 	%rs224, [%rd10+41];
	setp.ne.s16 	%p77, %rs224, 0;
	@%p77 bra 	$L__BB0_111;
	ld.shared.u8 	%rs225, [_ZZ20monte_carlo_improvedE11shared_deck+41];
	add.s32 	%r110, %r808, 1;
	cvt.u64.u32 	%rd153, %r808;
	add.s64 	%rd154, %rd9, %rd153;
	st.local.u8 	[%rd154], %rs225;
	mov.u32 	%r808, %r110;
$L__BB0_111:
	ld.local.u8 	%rs226, [%rd10+42];
	setp.ne.s16 	%p78, %rs226, 0;
	@%p78 bra 	$L__BB0_113;
	ld.shared.u8 	%rs227, [_ZZ20monte_carlo_improvedE11shared_deck+42];
	add.s32 	%r112, %r808, 1;
	cvt.u64.u32 	%rd155, %r808;
	add.s64 	%rd156, %rd9, %rd155;
	st.local.u8 	[%rd156], %rs227;
	mov.u32 	%r808, %r112;
$L__BB0_113:
	ld.local.u8 	%rs228, [%rd10+43];
	setp.ne.s16 	%p79, %rs228, 0;
	@%p79 bra 	$L__BB0_115;
	ld.shared.u8 	%rs229, [_ZZ20monte_carlo_improvedE11shared_deck+43];
	add.s32 	%r114, %r808, 1;
	cvt.u64.u32 	%rd157, %r808;
	add.s64 	%rd158, %rd9, %rd157;
	st.local.u8 	[%rd158], %rs229;
	mov.u32 	%r808, %r114;
$L__BB0_115:
	ld.local.u8 	%rs230, [%rd10+44];
	setp.ne.s16 	%p80, %rs230, 0;
	@%p80 bra 	$L__BB0_117;
	ld.shared.u8 	%rs231, [_ZZ20monte_carlo_improvedE11shared_deck+44];
	add.s32 	%r116, %r808, 1;
	cvt.u64.u32 	%rd159, %r808;
	add.s64 	%rd160, %rd9, %rd159;
	st.local.u8 	[%rd160], %rs231;
	mov.u32 	%r808, %r116;
$L__BB0_117:
	ld.local.u8 	%rs232, [%rd10+45];
	setp.ne.s16 	%p81, %rs232, 0;
	@%p81 bra 	$L__BB0_119;
	ld.shared.u8 	%rs233, [_ZZ20monte_carlo_improvedE11shared_deck+45];
	add.s32 	%r118, %r808, 1;
	cvt.u64.u32 	%rd161, %r808;
	add.s64 	%rd162, %rd9, %rd161;
	st.local.u8 	[%rd162], %rs233;
	mov.u32 	%r808, %r118;
$L__BB0_119:
	ld.local.u8 	%rs234, [%rd10+46];
	setp.ne.s16 	%p82, %rs234, 0;
	@%p82 bra 	$L__BB0_121;
	ld.shared.u8 	%rs235, [_ZZ20monte_carlo_improvedE11shared_deck+46];
	add.s32 	%r120, %r808, 1;
	cvt.u64.u32 	%rd163, %r808;
	add.s64 	%rd164, %rd9, %rd163;
	st.local.u8 	[%rd164], %rs235;
	mov.u32 	%r808, %r120;
$L__BB0_121:
	ld.local.u8 	%rs236, [%rd10+47];
	setp.ne.s16 	%p83, %rs236, 0;
	@%p83 bra 	$L__BB0_123;
	ld.shared.u8 	%rs237, [_ZZ20monte_carlo_improvedE11shared_deck+47];
	add.s32 	%r122, %r808, 1;
	cvt.u64.u32 	%rd165, %r808;
	add.s64 	%rd166, %rd9, %rd165;
	st.local.u8 	[%rd166], %rs237;
	mov.u32 	%r808, %r122;
$L__BB0_123:
	ld.local.u8 	%rs238, [%rd10+48];
	setp.ne.s16 	%p84, %rs238, 0;
	@%p84 bra 	$L__BB0_125;
	ld.shared.u8 	%rs239, [_ZZ20monte_carlo_improvedE11shared_deck+48];
	add.s32 	%r124, %r808, 1;
	cvt.u64.u32 	%rd167, %r808;
	add.s64 	%rd168, %rd9, %rd167;
	st.local.u8 	[%rd168], %rs239;
	mov.u32 	%r808, %r124;
$L__BB0_125:
	ld.local.u8 	%rs240, [%rd10+49];
	setp.ne.s16 	%p85, %rs240, 0;
	@%p85 bra 	$L__BB0_127;
	ld.shared.u8 	%rs241, [_ZZ20monte_carlo_improvedE11shared_deck+49];
	add.s32 	%r126, %r808, 1;
	cvt.u64.u32 	%rd169, %r808;
	add.s64 	%rd170, %rd9, %rd169;
	st.local.u8 	[%rd170], %rs241;
	mov.u32 	%r808, %r126;
$L__BB0_127:
	ld.local.u8 	%rs242, [%rd10+50];
	setp.ne.s16 	%p86, %rs242, 0;
	@%p86 bra 	$L__BB0_129;
	ld.shared.u8 	%rs243, [_ZZ20monte_carlo_improvedE11shared_deck+50];
	add.s32 	%r128, %r808, 1;
	cvt.u64.u32 	%rd171, %r808;
	add.s64 	%rd172, %rd9, %rd171;
	st.local.u8 	[%rd172], %rs243;
	mov.u32 	%r808, %r128;
$L__BB0_129:
	ld.local.u8 	%rs244, [%rd10+51];
	setp.ne.s16 	%p87, %rs244, 0;
	@%p87 bra 	$L__BB0_131;
	ld.shared.u8 	%rs245, [_ZZ20monte_carlo_improvedE11shared_deck+51];
	add.s32 	%r130, %r808, 1;
	cvt.u64.u32 	%rd173, %r808;
	add.s64 	%rd174, %rd9, %rd173;
	st.local.u8 	[%rd174], %rs245;
	mov.u32 	%r808, %r130;
$L__BB0_131:
	setp.gt.u32 	%p88, %r808, 1;
	@%p88 bra 	$L__BB0_132;
	bra.uni 	$L__BB0_138;
$L__BB0_132:
	add.s32 	%r19, %r808, -2;
	and.b32  	%r20, %r808, 3;
	setp.eq.s32 	%p89, %r20, 1;
	mov.u32 	%r804, %r808;
	@%p89 bra 	$L__BB0_136;
	add.s32 	%r804, %r808, -1;
	shl.b32 	%r462, %r806, 13;
	xor.b32  	%r463, %r462, %r806;
	shr.u32 	%r464, %r463, 17;
	xor.b32  	%r465, %r464, %r463;
	shl.b32 	%r466, %r465, 5;
	xor.b32  	%r806, %r466, %r465;
	rem.u32 	%r467, %r806, %r808;
	cvt.u64.u32 	%rd175, %r804;
	add.s64 	%rd176, %rd9, %rd175;
	ld.local.u8 	%rs246, [%rd176];
	cvt.u64.u32 	%rd177, %r467;
	add.s64 	%rd178, %rd9, %rd177;
	ld.local.u8 	%rs247, [%rd178];
	st.local.u8 	[%rd176], %rs247;
	st.local.u8 	[%rd178], %rs246;
	setp.eq.s32 	%p90, %r20, 2;
	@%p90 bra 	$L__BB0_136;
	shl.b32 	%r468, %r806, 13;
	xor.b32  	%r469, %r468, %r806;
	shr.u32 	%r470, %r469, 17;
	xor.b32  	%r471, %r470, %r469;
	shl.b32 	%r472, %r471, 5;
	xor.b32  	%r806, %r472, %r471;
	rem.u32 	%r473, %r806, %r804;
	cvt.u64.u32 	%rd179, %r19;
	add.s64 	%rd180, %rd9, %rd179;
	ld.local.u8 	%rs248, [%rd180];
	cvt.u64.u32 	%rd181, %r473;
	add.s64 	%rd182, %rd9, %rd181;
	ld.local.u8 	%rs249, [%rd182];
	st.local.u8 	[%rd180], %rs249;
	st.local.u8 	[%rd182], %rs248;
	setp.eq.s32 	%p91, %r20, 3;
	mov.u32 	%r804, %r19;
	@%p91 bra 	$L__BB0_136;
	add.s32 	%r804, %r808, -3;
	shl.b32 	%r474, %r806, 13;
	xor.b32  	%r475, %r474, %r806;
	shr.u32 	%r476, %r475, 17;
	xor.b32  	%r477, %r476, %r475;
	shl.b32 	%r478, %r477, 5;
	xor.b32  	%r806, %r478, %r477;
	rem.u32 	%r479, %r806, %r19;
	cvt.u64.u32 	%rd183, %r804;
	add.s64 	%rd184, %rd9, %rd183;
	ld.local.u8 	%rs250, [%rd184];
	cvt.u64.u32 	%rd185, %r479;
	add.s64 	%rd186, %rd9, %rd185;
	ld.local.u8 	%rs251, [%rd186];
	st.local.u8 	[%rd184], %rs251;
	st.local.u8 	[%rd186], %rs250;
$L__BB0_136:
	setp.lt.u32 	%p92, %r19, 3;
	@%p92 bra 	$L__BB0_138;
$L__BB0_137:
	add.s32 	%r480, %r804, -1;
	shl.b32 	%r481, %r806, 13;
	xor.b32  	%r482, %r481, %r806;
	shr.u32 	%r483, %r482, 17;
	xor.b32  	%r484, %r483, %r482;
	shl.b32 	%r485, %r484, 5;
	xor.b32  	%r486, %r485, %r484;
	rem.u32 	%r487, %r486, %r804;
	cvt.u64.u32 	%rd187, %r480;
	add.s64 	%rd188, %rd9, %rd187;
	ld.local.u8 	%rs252, [%rd188];
	cvt.u64.u32 	%rd189, %r487;
	add.s64 	%rd190, %rd9, %rd189;
	ld.local.u8 	%rs253, [%rd190];
	st.local.u8 	[%rd188], %rs253;
	st.local.u8 	[%rd190], %rs252;
	add.s32 	%r488, %r804, -2;
	shl.b32 	%r489, %r486, 13;
	xor.b32  	%r490, %r489, %r486;
	shr.u32 	%r491, %r490, 17;
	xor.b32  	%r492, %r491, %r490;
	shl.b32 	%r493, %r492, 5;
	xor.b32  	%r494, %r493, %r492;
	rem.u32 	%r495, %r494, %r480;
	cvt.u64.u32 	%rd191, %r488;
	add.s64 	%rd192, %rd9, %rd191;
	ld.local.u8 	%rs254, [%rd192];
	cvt.u64.u32 	%rd193, %r495;
	add.s64 	%rd194, %rd9, %rd193;
	ld.local.u8 	%rs255, [%rd194];
	st.local.u8 	[%rd192], %rs255;
	st.local.u8 	[%rd194], %rs254;
	add.s32 	%r496, %r804, -3;
	shl.b32 	%r497, %r494, 13;
	xor.b32  	%r498, %r497, %r494;
	shr.u32 	%r499, %r498, 17;
	xor.b32  	%r500, %r499, %r498;
	shl.b32 	%r501, %r500, 5;
	xor.b32  	%r502, %r501, %r500;
	rem.u32 	%r503, %r502, %r488;
	cvt.u64.u32 	%rd195, %r496;
	add.s64 	%rd196, %rd9, %rd195;
	ld.local.u8 	%rs256, [%rd196];
	cvt.u64.u32 	%rd197, %r503;
	add.s64 	%rd198, %rd9, %rd197;
	ld.local.u8 	%rs257, [%rd198];
	st.local.u8 	[%rd196], %rs257;
	st.local.u8 	[%rd198], %rs256;
	add.s32 	%r134, %r804, -4;
	shl.b32 	%r504, %r502, 13;
	xor.b32  	%r505, %r504, %r502;
	shr.u32 	%r506, %r505, 17;
	xor.b32  	%r507, %r506, %r505;
	shl.b32 	%r508, %r507, 5;
	xor.b32  	%r806, %r508, %r507;
	rem.u32 	%r509, %r806, %r496;
	cvt.u64.u32 	%rd199, %r134;
	add.s64 	%rd200, %rd9, %rd199;
	ld.local.u8 	%rs258, [%rd200];
	cvt.u64.u32 	%rd201, %r509;
	add.s64 	%rd202, %rd9, %rd201;
	ld.local.u8 	%rs259, [%rd202];
	st.local.u8 	[%rd200], %rs259;
	st.local.u8 	[%rd202], %rs258;
	setp.gt.u32 	%p93, %r804, 5;
	mov.u32 	%r804, %r134;
	@%p93 bra 	$L__BB0_137;
$L__BB0_138:
	setp.lt.s32 	%p94, %r441, 1;
	@%p94 bra 	$L__BB0_157;
	ld.global.u8 	%rs300, [%rd1];
	bra.uni 	$L__BB0_158;
$L__BB0_140:
	.pragma "nounroll";
	ld.global.s8 	%rs12, [%rd358+-3];
	setp.gt.s16 	%p15, %rs12, -1;
	@%p15 bra 	$L__BB0_142;
	shl.b16 	%rs52, %rs12, 2;
	and.b16  	%rs53, %rs52, 60;
	shr.u16 	%rs54, %rs12, 4;
	and.b16  	%rs55, %rs54, 3;
	or.b16  	%rs56, %rs53, %rs55;
	cvt.u64.u16 	%rd39, %rs56;
	add.s64 	%rd40, %rd10, %rd39;
	mov.b16 	%rs57, 1;
	st.local.u8 	[%rd40], %rs57;
$L__BB0_142:
	ld.global.s8 	%rs13, [%rd358+-2];
	setp.gt.s16 	%p16, %rs13, -1;
	@%p16 bra 	$L__BB0_144;
	shl.b16 	%rs58, %rs13, 2;
	and.b16  	%rs59, %rs58, 60;
	shr.u16 	%rs60, %rs13, 4;
	and.b16  	%rs61, %rs60, 3;
	or.b16  	%rs62, %rs59, %rs61;
	cvt.u64.u16 	%rd41, %rs62;
	add.s64 	%rd42, %rd10, %rd41;
	mov.b16 	%rs63, 1;
	st.local.u8 	[%rd42], %rs63;
$L__BB0_144:
	ld.global.s8 	%rs14, [%rd358+-1];
	setp.gt.s16 	%p17, %rs14, -1;
	@%p17 bra 	$L__BB0_146;
	shl.b16 	%rs64, %rs14, 2;
	and.b16  	%rs65, %rs64, 60;
	shr.u16 	%rs66, %rs14, 4;
	and.b16  	%rs67, %rs66, 3;
	or.b16  	%rs68, %rs65, %rs67;
	cvt.u64.u16 	%rd43, %rs68;
	add.s64 	%rd44, %rd10, %rd43;
	mov.b16 	%rs69, 1;
	st.local.u8 	[%rd44], %rs69;
$L__BB0_146:
	ld.global.s8 	%rs15, [%rd358];
	setp.gt.s16 	%p18, %rs15, -1;
	@%p18 bra 	$L__BB0_148;
	shl.b16 	%rs70, %rs15, 2;
	and.b16  	%rs71, %rs70, 60;
	shr.u16 	%rs72, %rs15, 4;
	and.b16  	%rs73, %rs72, 3;
	or.b16  	%rs74, %rs71, %rs73;
	cvt.u64.u16 	%rd45, %rs74;
	add.s64 	%rd46, %rd10, %rd45;
	mov.b16 	%rs75, 1;
	st.local.u8 	[%rd46], %rs75;
$L__BB0_148:
	ld.global.s8 	%rs16, [%rd358+1];
	setp.gt.s16 	%p19, %rs16, -1;
	@%p19 bra 	$L__BB0_150;
	shl.b16 	%rs76, %rs16, 2;
	and.b16  	%rs77, %rs76, 60;
	shr.u16 	%rs78, %rs16, 4;
	and.b16  	%rs79, %rs78, 3;
	or.b16  	%rs80, %rs77, %rs79;
	cvt.u64.u16 	%rd47, %rs80;
	add.s64 	%rd48, %rd10, %rd47;
	mov.b16 	%rs81, 1;
	st.local.u8 	[%rd48], %rs81;
$L__BB0_150:
	ld.global.s8 	%rs17, [%rd358+2];
	setp.gt.s16 	%p20, %rs17, -1;
	@%p20 bra 	$L__BB0_152;
	shl.b16 	%rs82, %rs17, 2;
	and.b16  	%rs83, %rs82, 60;
	shr.u16 	%rs84, %rs17, 4;
	and.b16  	%rs85, %rs84, 3;
	or.b16  	%rs86, %rs83, %rs85;
	cvt.u64.u16 	%rd49, %rs86;
	add.s64 	%rd50, %rd10, %rd49;
	mov.b16 	%rs87, 1;
	st.local.u8 	[%rd50], %rs87;
$L__BB0_152:
	ld.global.s8 	%rs18, [%rd358+3];
	setp.gt.s16 	%p21, %rs18, -1;
	@%p21 bra 	$L__BB0_154;
	shl.b16 	%rs88, %rs18, 2;
	and.b16  	%rs89, %rs88, 60;
	shr.u16 	%rs90, %rs18, 4;
	and.b16  	%rs91, %rs90, 3;
	or.b16  	%rs92, %rs89, %rs91;
	cvt.u64.u16 	%rd51, %rs92;
	add.s64 	%rd52, %rd10, %rd51;
	mov.b16 	%rs93, 1;
	st.local.u8 	[%rd52], %rs93;
$L__BB0_154:
	ld.global.s8 	%rs19, [%rd358+4];
	setp.gt.s16 	%p22, %rs19, -1;
	@%p22 bra 	$L__BB0_156;
	shl.b16 	%rs94, %rs19, 2;
	and.b16  	%rs95, %rs94, 60;
	shr.u16 	%rs96, %rs19, 4;
	and.b16  	%rs97, %rs96, 3;
	or.b16  	%rs98, %rs95, %rs97;
	cvt.u64.u16 	%rd53, %rs98;
	add.s64 	%rd54, %rd10, %rd53;
	mov.b16 	%rs99, 1;
	st.local.u8 	[%rd54], %rs99;
$L__BB0_156:
	add.s32 	%r803, %r803, 8;
	add.s64 	%rd358, %rd358, 8;
	setp.eq.s32 	%p23, %r803, 0;
	mov.u32 	%r801, %r4;
	@%p23 bra 	$L__BB0_6;
	bra.uni 	$L__BB0_140;
$L__BB0_157:
	add.s32 	%r137, %r808, -1;
	cvt.u64.u32 	%rd203, %r808;
	add.s64 	%rd204, %rd9, %rd203;
	ld.local.u8 	%rs300, [%rd204+-1];
	mov.u32 	%r808, %r137;
$L__BB0_158:
	setp.gt.s32 	%p95, %r441, 1;
	@%p95 bra 	$L__BB0_160;
	add.s32 	%r863, %r808, -1;
	cvt.s64.s32 	%rd205, %r808;
	add.s64 	%rd206, %rd9, %rd205;
	ld.local.u8 	%rs301, [%rd206+-1];
	bra.uni 	$L__BB0_161;
$L__BB0_160:
	ld.global.u8 	%rs301, [%rd1+1];
	mov.u32 	%r863, %r808;
$L__BB0_161:
	setp.gt.s32 	%p96, %r441, 2;
	@%p96 bra 	$L__BB0_163;
	add.s32 	%r864, %r863, -1;
	cvt.s64.s32 	%rd207, %r863;
	add.s64 	%rd208, %rd9, %rd207;
	ld.local.u8 	%rs302, [%rd208+-1];
	bra.uni 	$L__BB0_164;
$L__BB0_163:
	ld.global.u8 	%rs302, [%rd1+2];
	mov.u32 	%r864, %r863;
$L__BB0_164:
	setp.gt.s32 	%p97, %r441, 3;
	@%p97 bra 	$L__BB0_166;
	add.s32 	%r865, %r864, -1;
	cvt.s64.s32 	%rd209, %r864;
	add.s64 	%rd210, %rd9, %rd209;
	ld.local.u8 	%rs303, [%rd210+-1];
	bra.uni 	$L__BB0_167;
$L__BB0_166:
	ld.global.u8 	%rs303, [%rd11];
	mov.u32 	%r865, %r864;
$L__BB0_167:
	setp.gt.s32 	%p98, %r441, 4;
	@%p98 bra 	$L__BB0_169;
	add.s32 	%r945, %r865, -1;
	cvt.s64.s32 	%rd211, %r865;
	add.s64 	%rd212, %rd9, %rd211;
	ld.local.u8 	%rs304, [%rd212+-1];
	bra.uni 	$L__BB0_170;
$L__BB0_169:
	ld.global.u8 	%rs304, [%rd1+4];
	mov.u32 	%r945, %r865;
$L__BB0_170:
	ld.global.s8 	%rs299, [%rd2];
	setp.gt.s16 	%p99, %rs299, -1;
	ld.global.s8 	%rs298, [%rd2+1];
	mov.b32 	%r510, 0;
	st.local.u32 	[%rd6], %r510;
	st.local.u32 	[%rd6+4], %r510;
	st.local.u32 	[%rd6+8], %r510;
	st.local.u32 	[%rd6+12], %r510;
	st.local.u32 	[%rd6+16], %r510;
	st.local.u32 	[%rd6+20], %r510;
	st.local.u32 	[%rd6+24], %r510;
	st.local.u32 	[%rd6+28], %r510;
	st.local.u32 	[%rd6+32], %r510;
	st.local.u32 	[%rd6+36], %r510;
	st.local.u32 	[%rd6+40], %r510;
	st.local.u32 	[%rd6+44], %r510;
	st.local.u32 	[%rd6+48], %r510;
	st.local.v4.u32 	[%rd7], {%r510, %r510, %r510, %r510};
	@%p99 bra 	$L__BB0_172;
	shl.b16 	%rs260, %rs299, 2;
	cvt.u64.u16 	%rd213, %rs260;
	and.b64  	%rd214, %rd213, 60;
	add.s64 	%rd215, %rd6, %rd214;
	ld.local.u32 	%r511, [%rd215];
	add.s32 	%r512, %r511, 1;
	st.local.u32 	[%rd215], %r512;
	shr.u16 	%rs261, %rs299, 2;
	cvt.u64.u16 	%rd216, %rs261;
	and.b64  	%rd217, %rd216, 12;
	add.s64 	%rd218, %rd7, %rd217;
	ld.local.u32 	%r513, [%rd218];
	add.s32 	%r514, %r513, 1;
	st.local.u32 	[%rd218], %r514;
$L__BB0_172:
	setp.gt.s16 	%p100, %rs298, -1;
	@%p100 bra 	$L__BB0_174;
	shl.b16 	%rs262, %rs298, 2;
	cvt.u64.u16 	%rd219, %rs262;
	and.b64  	%rd220, %rd219, 60;
	add.s64 	%rd221, %rd6, %rd220;
	ld.local.u32 	%r515, [%rd221];
	add.s32 	%r516, %r515, 1;
	st.local.u32 	[%rd221], %r516;
	shr.u16 	%rs263, %rs298, 2;
	cvt.u64.u16 	%rd222, %rs263;
	and.b64  	%rd223, %rd222, 12;
	add.s64 	%rd224, %rd7, %rd223;
	ld.local.u32 	%r517, [%rd224];
	add.s32 	%r518, %r517, 1;
	st.local.u32 	[%rd224], %r518;
$L__BB0_174:
	cvt.s16.s8 	%rs264, %rs300;
	setp.gt.s16 	%p101, %rs264, -1;
	@%p101 bra 	$L__BB0_176;
	shl.b16 	%rs265, %rs300, 2;
	cvt.u64.u16 	%rd225, %rs265;
	and.b64  	%rd226, %rd225, 60;
	add.s64 	%rd227, %rd6, %rd226;
	ld.local.u32 	%r519, [%rd227];
	add.s32 	%r520, %r519, 1;
	st.local.u32 	[%rd227], %r520;
	shr.u16 	%rs266, %rs300, 2;
	cvt.u64.u16 	%rd228, %rs266;
	and.b64  	%rd229, %rd228, 12;
	add.s64 	%rd230, %rd7, %rd229;
	ld.local.u32 	%r521, [%rd230];
	add.s32 	%r522, %r521, 1;
	st.local.u32 	[%rd230], %r522;
$L__BB0_176:
	cvt.s16.s8 	%rs267, %rs301;
	setp.gt.s16 	%p102, %rs267, -1;
	@%p102 bra 	$L__BB0_178;
	shl.b16 	%rs268, %rs301, 2;
	cvt.u64.u16 	%rd231, %rs268;
	and.b64  	%rd232, %rd231, 60;
	add.s64 	%rd233, %rd6, %rd232;
	ld.local.u32 	%r523, [%rd233];
	add.s32 	%r524, %r523, 1;
	st.local.u32 	[%rd233], %r524;
	shr.u16 	%rs269, %rs301, 2;
	cvt.u64.u16 	%rd234, %rs269;
	and.b64  	%rd235, %rd234, 12;
	add.s64 	%rd236, %rd7, %rd235;
	ld.local.u32 	%r525, [%rd236];
	add.s32 	%r526, %r525, 1;
	st.local.u32 	[%rd236], %r526;
$L__BB0_178:
	cvt.s16.s8 	%rs270, %rs302;
	setp.gt.s16 	%p103, %rs270, -1;
	@%p103 bra 	$L__BB0_180;
	shl.b16 	%rs271, %rs302, 2;
	cvt.u64.u16 	%rd237, %rs271;
	and.b64  	%rd238, %rd237, 60;
	add.s64 	%rd239, %rd6, %rd238;
	ld.local.u32 	%r527, [%rd239];
	add.s32 	%r528, %r527, 1;
	st.local.u32 	[%rd239], %r528;
	shr.u16 	%rs272, %rs302, 2;
	cvt.u64.u16 	%rd240, %rs272;
	and.b64  	%rd241, %rd240, 12;
	add.s64 	%rd242, %rd7, %rd241;
	ld.local.u32 	%r529, [%rd242];
	add.s32 	%r530, %r529, 1;
	st.local.u32 	[%rd242], %r530;
$L__BB0_180:
	cvt.s16.s8 	%rs273, %rs303;
	setp.gt.s16 	%p104, %rs273, -1;
	@%p104 bra 	$L__BB0_182;
	shl.b16 	%rs274, %rs303, 2;
	cvt.u64.u16 	%rd243, %rs274;
	and.b64  	%rd244, %rd243, 60;
	add.s64 	%rd245, %rd6, %rd244;
	ld.local.u32 	%r531, [%rd245];
	add.s32 	%r532, %r531, 1;
	st.local.u32 	[%rd245], %r532;
	shr.u16 	%rs275, %rs303, 2;
	cvt.u64.u16 	%rd246, %rs275;
	and.b64  	%rd247, %rd246, 12;
	add.s64 	%rd248, %rd7, %rd247;
	ld.local.u32 	%r533, [%rd248];
	add.s32 	%r534, %r533, 1;
	st.local.u32 	[%rd248], %r534;
$L__BB0_182:
	cvt.s16.s8 	%rs276, %rs304;
	setp.gt.s16 	%p105, %rs276, -1;
	@%p105 bra 	$L__BB0_184;
	shl.b16 	%rs277, %rs304, 2;
	cvt.u64.u16 	%rd249, %rs277;
	and.b64  	%rd250, %rd249, 60;
	add.s64 	%rd251, %rd6, %rd250;
	ld.local.u32 	%r535, [%rd251];
	add.s32 	%r536, %r535, 1;
	st.local.u32 	[%rd251], %r536;
	shr.u16 	%rs278, %rs304, 2;
	cvt.u64.u16 	%rd252, %rs278;
	and.b64  	%rd253, %rd252, 12;
	add.s64 	%rd254, %rd7, %rd253;
	ld.local.u32 	%r537, [%rd254];
	add.s32 	%r538, %r537, 1;
	st.local.u32 	[%rd254], %r538;
$L__BB0_184:
	ld.local.v4.u32 	{%r539, %r540, %r541, %r542}, [%rd7];
	mov.b64 	%rd255, {%r541, %r542};
	max.s32 	%r547, %r539, %r540;
	max.s32 	%r548, %r547, %r541;
	setp.gt.s32 	%p107, %r548, 4;
	{ .reg .b32 tmp; mov.b64 {tmp, %r147}, %rd255; }
	mov.pred 	%p2, -1;
	@%p107 bra 	$L__BB0_186;
	setp.gt.s32 	%p2, %r147, 4;
$L__BB0_186:
	mov.b32 	%r873, -1;
	st.local.v2.u32 	[%rd8], {%r873, %r873};
	ld.local.u32 	%r148, [%rd6+48];
	mov.b32 	%r875, 0;
	mov.b32 	%r874, 1;
	mov.b32 	%r872, 12;
	setp.eq.s32 	%p108, %r148, 4;
	mov.u32 	%r876, %r875;
	@%p108 bra 	$L__BB0_192;
	setp.eq.s32 	%p109, %r148, 3;
	@%p109 bra 	$L__BB0_190;
	setp.ne.s32 	%p110, %r148, 2;
	@%p110 bra 	$L__BB0_191;
	mov.b32 	%r556, 12;
	st.local.u32 	[%rd8], %r556;
	mov.b32 	%r876, 1;
	mov.b32 	%r874, 0;
	mov.b32 	%r872, -1;
	mov.u32 	%r873, %r872;
	mov.u32 	%r875, %r874;
	bra.uni 	$L__BB0_192;
$L__BB0_190:
	mov.b32 	%r875, 1;
	mov.b32 	%r874, 0;
	mov.b32 	%r873, 12;
	mov.b32 	%r872, -1;
	mov.u32 	%r876, %r874;
	bra.uni 	$L__BB0_192;
$L__BB0_191:
	mov.b32 	%r874, 0;
	mov.b32 	%r872, -1;
	mov.u32 	%r873, %r872;
	mov.u32 	%r875, %r874;
	mov.u32 	%r876, %r874;
$L__BB0_192:
	ld.local.u32 	%r154, [%rd6+44];
	setp.eq.s32 	%p111, %r154, 4;
	@%p111 bra 	$L__BB0_197;
	setp.eq.s32 	%p112, %r154, 3;
	@%p112 bra 	$L__BB0_196;
	setp.ne.s32 	%p113, %r154, 2;
	@%p113 bra 	$L__BB0_198;
	mul.wide.u32 	%rd256, %r876, 4;
	add.s64 	%rd257, %rd8, %rd256;
	mov.b32 	%r563, 11;
	st.local.u32 	[%rd257], %r563;
	add.s32 	%r876, %r876, 1;
	bra.uni 	$L__BB0_198;
$L__BB0_196:
	add.s32 	%r875, %r875, 1;
	mov.b32 	%r873, 11;
	bra.uni 	$L__BB0_198;
$L__BB0_197:
	add.s32 	%r874, %r874, 1;
	mov.b32 	%r872, 11;
$L__BB0_198:
	ld.local.u32 	%r163, [%rd6+40];
	setp.eq.s32 	%p114, %r163, 4;
	@%p114 bra 	$L__BB0_205;
	setp.eq.s32 	%p115, %r163, 3;
	@%p115 bra 	$L__BB0_204;
	setp.ne.s32 	%p116, %r163, 2;
	@%p116 bra 	$L__BB0_206;
	setp.gt.u32 	%p117, %r876, 1;
	@%p117 bra 	$L__BB0_203;
	mul.wide.u32 	%rd258, %r876, 4;
	add.s64 	%rd259, %rd8, %rd258;
	mov.b32 	%r566, 10;
	st.local.u32 	[%rd259], %r566;
$L__BB0_203:
	add.s32 	%r876, %r876, 1;
	bra.uni 	$L__BB0_206;
$L__BB0_204:
	add.s32 	%r875, %r875, 1;
	mov.b32 	%r873, 10;
	bra.uni 	$L__BB0_206;
$L__BB0_205:
	add.s32 	%r874, %r874, 1;
	mov.b32 	%r872, 10;
$L__BB0_206:
	ld.local.u32 	%r172, [%rd6+36];
	setp.eq.s32 	%p118, %r172, 4;
	@%p118 bra 	$L__BB0_213;
	setp.eq.s32 	%p119, %r172, 3;
	@%p119 bra 	$L__BB0_212;
	setp.ne.s32 	%p120, %r172, 2;
	@%p120 bra 	$L__BB0_214;
	setp.gt.u32 	%p121, %r876, 1;
	@%p121 bra 	$L__BB0_211;
	mul.wide.u32 	%rd260, %r876, 4;
	add.s64 	%rd261, %rd8, %rd260;
	mov.b32 	%r569, 9;
	st.local.u32 	[%rd261], %r569;
$L__BB0_211:
	add.s32 	%r876, %r876, 1;
	bra.uni 	$L__BB0_214;
$L__BB0_212:
	add.s32 	%r875, %r875, 1;
	mov.b32 	%r873, 9;
	bra.uni 	$L__BB0_214;
$L__BB0_213:
	add.s32 	%r874, %r874, 1;
	mov.b32 	%r872, 9;
$L__BB0_214:
	ld.local.u32 	%r181, [%rd6+32];
	setp.eq.s32 	%p122, %r181, 4;
	@%p122 bra 	$L__BB0_221;
	setp.eq.s32 	%p123, %r181, 3;
	@%p123 bra 	$L__BB0_220;
	setp.ne.s32 	%p124, %r181, 2;
	@%p124 bra 	$L__BB0_222;
	setp.gt.u32 	%p125, %r876, 1;
	@%p125 bra 	$L__BB0_219;
	mul.wide.u32 	%rd262, %r876, 4;
	add.s64 	%rd263, %rd8, %rd262;
	mov.b32 	%r572, 8;
	st.local.u32 	[%rd263], %r572;
$L__BB0_219:
	add.s32 	%r876, %r876, 1;
	bra.uni 	$L__BB0_222;
$L__BB0_220:
	add.s32 	%r875, %r875, 1;
	mov.b32 	%r873, 8;
	bra.uni 	$L__BB0_222;
$L__BB0_221:
	add.s32 	%r874, %r874, 1;
	mov.b32 	%r872, 8;
$L__BB0_222:
	ld.local.u32 	%r190, [%rd6+28];
	setp.eq.s32 	%p126, %r190, 4;
	@%p126 bra 	$L__BB0_229;
	setp.eq.s32 	%p127, %r190, 3;
	@%p127 bra 	$L__BB0_228;
	setp.ne.s32 	%p128, %r190, 2;
	@%p128 bra 	$L__BB0_230;
	setp.gt.u32 	%p129, %r876, 1;
	@%p129 bra 	$L__BB0_227;
	mul.wide.u32 	%rd264, %r876, 4;
	add.s64 	%rd265, %rd8, %rd264;
	mov.b32 	%r575, 7;
	st.local.u32 	[%rd265], %r575;
$L__BB0_227:
	add.s32 	%r876, %r876, 1;
	bra.uni 	$L__BB0_230;
$L__BB0_228:
	add.s32 	%r875, %r875, 1;
	mov.b32 	%r873, 7;
	bra.uni 	$L__BB0_230;
$L__BB0_229:
	add.s32 	%r874, %r874, 1;
	mov.b32 	%r872, 7;
$L__BB0_230:
	ld.local.u32 	%r199, [%rd6+24];
	setp.eq.s32 	%p130, %r199, 4;
	@%p130 bra 	$L__BB0_237;
	setp.eq.s32 	%p131, %r199, 3;
	@%p131 bra 	$L__BB0_236;
	setp.ne.s32 	%p132, %r199, 2;
	@%p132 bra 	$L__BB0_238;
	setp.gt.u32 	%p133, %r876, 1;
	@%p133 bra 	$L__BB0_235;
	mul.wide.u32 	%rd266, %r876, 4;
	add.s64 	%rd267, %rd8, %rd266;
	mov.b32 	%r578, 6;
	st.local.u32 	[%rd267], %r578;
$L__BB0_235:
	add.s32 	%r876, %r876, 1;
	bra.uni 	$L__BB0_238;
$L__BB0_236:
	add.s32 	%r875, %r875, 1;
	mov.b32 	%r873, 6;
	bra.uni 	$L__BB0_238;
$L__BB0_237:
	add.s32 	%r874, %r874, 1;
	mov.b32 	%r872, 6;
$L__BB0_238:
	ld.local.u32 	%r208, [%rd6+20];
	setp.eq.s32 	%p134, %r208, 4;
	@%p134 bra 	$L__BB0_245;
	setp.eq.s32 	%p135, %r208, 3;
	@%p135 bra 	$L__BB0_244;
	setp.ne.s32 	%p136, %r208, 2;
	@%p136 bra 	$L__BB0_246;
	setp.gt.u32 	%p137, %r876, 1;
	@%p137 bra 	$L__BB0_243;
	mul.wide.u32 	%rd268, %r876, 4;
	add.s64 	%rd269, %rd8, %rd268;
	mov.b32 	%r581, 5;
	st.local.u32 	[%rd269], %r581;
$L__BB0_243:
	add.s32 	%r876, %r876, 1;
	bra.uni 	$L__BB0_246;
$L__BB0_244:
	add.s32 	%r875, %r875, 1;
	mov.b32 	%r873, 5;
	bra.uni 	$L__BB0_246;
$L__BB0_245:
	add.s32 	%r874, %r874, 1;
	mov.b32 	%r872, 5;
$L__BB0_246:
	ld.local.u32 	%r217, [%rd6+16];
	setp.eq.s32 	%p138, %r217, 4;
	@%p138 bra 	$L__BB0_253;
	setp.eq.s32 	%p139, %r217, 3;
	@%p139 bra 	$L__BB0_252;
	setp.ne.s32 	%p140, %r217, 2;
	@%p140 bra 	$L__BB0_254;
	setp.gt.u32 	%p141, %r876, 1;
	@%p141 bra 	$L__BB0_251;
	mul.wide.u32 	%rd270, %r876, 4;
	add.s64 	%rd271, %rd8, %rd270;
	mov.b32 	%r584, 4;
	st.local.u32 	[%rd271], %r584;
$L__BB0_251:
	add.s32 	%r876, %r876, 1;
	bra.uni 	$L__BB0_254;
$L__BB0_252:
	add.s32 	%r875, %r875, 1;
	mov.b32 	%r873, 4;
	bra.uni 	$L__BB0_254;
$L__BB0_253:
	add.s32 	%r874, %r874, 1;
	mov.b32 	%r872, 4;
$L__BB0_254:
	ld.local.u32 	%r226, [%rd6+12];
	setp.eq.s32 	%p142, %r226, 4;
	@%p142 bra 	$L__BB0_261;
	setp.eq.s32 	%p143, %r226, 3;
	@%p143 bra 	$L__BB0_260;
	setp.ne.s32 	%p144, %r226, 2;
	@%p144 bra 	$L__BB0_262;
	setp.gt.u32 	%p145, %r876, 1;
	@%p145 bra 	$L__BB0_259;
	mul.wide.u32 	%rd272, %r876, 4;
	add.s64 	%rd273, %rd8, %rd272;
	mov.b32 	%r587, 3;
	st.local.u32 	[%rd273], %r587;
$L__BB0_259:
	add.s32 	%r876, %r876, 1;
	bra.uni 	$L__BB0_262;
$L__BB0_260:
	add.s32 	%r875, %r875, 1;
	mov.b32 	%r873, 3;
	bra.uni 	$L__BB0_262;
$L__BB0_261:
	add.s32 	%r874, %r874, 1;
	mov.b32 	%r872, 3;
$L__BB0_262:
	ld.local.u32 	%r235, [%rd6+8];
	setp.eq.s32 	%p146, %r235, 4;
	@%p146 bra 	$L__BB0_269;
	setp.eq.s32 	%p147, %r235, 3;
	@%p147 bra 	$L__BB0_268;
	setp.ne.s32 	%p148, %r235, 2;
	@%p148 bra 	$L__BB0_270;
	setp.gt.u32 	%p149, %r876, 1;
	@%p149 bra 	$L__BB0_267;
	mul.wide.u32 	%rd274, %r876, 4;
	add.s64 	%rd275, %rd8, %rd274;
	mov.b32 	%r590, 2;
	st.local.u32 	[%rd275], %r590;
$L__BB0_267:
	add.s32 	%r876, %r876, 1;
	bra.uni 	$L__BB0_270;
$L__BB0_268:
	add.s32 	%r875, %r875, 1;
	mov.b32 	%r873, 2;
	bra.uni 	$L__BB0_270;
$L__BB0_269:
	add.s32 	%r874, %r874, 1;
	mov.b32 	%r872, 2;
$L__BB0_270:
	ld.local.u32 	%r244, [%rd6+4];
	setp.eq.s32 	%p150, %r244, 4;
	@%p150 bra 	$L__BB0_277;
	setp.eq.s32 	%p151, %r244, 3;
	@%p151 bra 	$L__BB0_276;
	setp.ne.s32 	%p152, %r244, 2;
	@%p152 bra 	$L__BB0_278;
	setp.gt.u32 	%p153, %r876, 1;
	@%p153 bra 	$L__BB0_275;
	mul.wide.u32 	%rd276, %r876, 4;
	add.s64 	%rd277, %rd8, %rd276;
	mov.b32 	%r593, 1;
	st.local.u32 	[%rd277], %r593;
$L__BB0_275:
	add.s32 	%r876, %r876, 1;
	bra.uni 	$L__BB0_278;
$L__BB0_276:
	add.s32 	%r875, %r875, 1;
	mov.b32 	%r873, 1;
	bra.uni 	$L__BB0_278;
$L__BB0_277:
	add.s32 	%r874, %r874, 1;
	mov.b32 	%r872, 1;
$L__BB0_278:
	ld.local.u32 	%r253, [%rd6];
	setp.eq.s32 	%p154, %r253, 4;
	@%p154 bra 	$L__BB0_285;
	setp.eq.s32 	%p155, %r253, 3;
	@%p155 bra 	$L__BB0_284;
	setp.ne.s32 	%p156, %r253, 2;
	@%p156 bra 	$L__BB0_286;
	setp.gt.u32 	%p157, %r876, 1;
	@%p157 bra 	$L__BB0_283;
	mul.wide.u32 	%rd278, %r876, 4;
	add.s64 	%rd279, %rd8, %rd278;
	mov.b32 	%r596, 0;
	st.local.u32 	[%rd279], %r596;
$L__BB0_283:
	add.s32 	%r876, %r876, 1;
	bra.uni 	$L__BB0_286;
$L__BB0_284:
	mov.b32 	%r875, 1;
	mov.b32 	%r873, 0;
	bra.uni 	$L__BB0_286;
$L__BB0_285:
	mov.b32 	%r874, 1;
	mov.b32 	%r872, 0;
$L__BB0_286:
	min.s32 	%r602, %r148, %r253;
	min.s32 	%r603, %r602, %r244;
	min.s32 	%r604, %r603, %r235;
	setp.gt.s32 	%p3, %r604, 0;
	setp.ne.s32 	%p159, %r148, 0;
	setp.ne.s32 	%p160, %r154, 0;
	and.pred  	%p161, %p159, %p160;
	setp.ne.s32 	%p162, %r163, 0;
	and.pred  	%p163, %p161, %p162;
	setp.ne.s32 	%p164, %r172, 0;
	and.pred  	%p165, %p163, %p164;
	setp.ne.s32 	%p166, %r181, 0;
	mov.pred 	%p451, -1;
	mov.b32 	%r932, 201326592;
	and.pred  	%p167, %p165, %p166;
	@%p167 bra 	$L__BB0_295;
	setp.ne.s32 	%p169, %r181, 0;
	setp.ne.s32 	%p170, %r172, 0;
	setp.ne.s32 	%p171, %r163, 0;
	setp.ne.s32 	%p172, %r154, 0;
	and.pred  	%p173, %p172, %p171;
	and.pred  	%p174, %p173, %p170;
	and.pred  	%p175, %p174, %p169;
	setp.ne.s32 	%p176, %r190, 0;
	mov.b32 	%r932, 184549376;
	and.pred  	%p177, %p175, %p176;
	@%p177 bra 	$L__BB0_295;
	setp.ne.s32 	%p179, %r190, 0;
	setp.ne.s32 	%p180, %r181, 0;
	setp.ne.s32 	%p181, %r172, 0;
	setp.ne.s32 	%p182, %r163, 0;
	and.pred  	%p183, %p182, %p181;
	and.pred  	%p184, %p183, %p180;
	and.pred  	%p185, %p184, %p179;
	setp.ne.s32 	%p186, %r199, 0;
	mov.b32 	%r932, 167772160;
	and.pred  	%p187, %p185, %p186;
	@%p187 bra 	$L__BB0_295;
	setp.ne.s32 	%p189, %r199, 0;
	setp.ne.s32 	%p190, %r190, 0;
	setp.ne.s32 	%p191, %r181, 0;
	setp.ne.s32 	%p192, %r172, 0;
	and.pred  	%p193, %p192, %p191;
	and.pred  	%p194, %p193, %p190;
	and.pred  	%p195, %p194, %p189;
	setp.ne.s32 	%p196, %r208, 0;
	mov.b32 	%r932, 150994944;
	and.pred  	%p197, %p195, %p196;
	@%p197 bra 	$L__BB0_295;
	setp.ne.s32 	%p199, %r208, 0;
	setp.ne.s32 	%p200, %r199, 0;
	setp.ne.s32 	%p201, %r190, 0;
	setp.ne.s32 	%p202, %r181, 0;
	and.pred  	%p203, %p202, %p201;
	and.pred  	%p204, %p203, %p200;
	and.pred  	%p205, %p204, %p199;
	setp.ne.s32 	%p206, %r217, 0;
	mov.b32 	%r932, 134217728;
	and.pred  	%p207, %p205, %p206;
	@%p207 bra 	$L__BB0_295;
	setp.ne.s32 	%p209, %r217, 0;
	setp.ne.s32 	%p210, %r208, 0;
	setp.ne.s32 	%p211, %r199, 0;
	setp.ne.s32 	%p212, %r190, 0;
	and.pred  	%p213, %p212, %p211;
	and.pred  	%p214, %p213, %p210;
	and.pred  	%p215, %p214, %p209;
	setp.ne.s32 	%p216, %r226, 0;
	mov.b32 	%r932, 117440512;
	and.pred  	%p217, %p215, %p216;
	@%p217 bra 	$L__BB0_295;
	setp.ne.s32 	%p219, %r226, 0;
	setp.ne.s32 	%p220, %r217, 0;
	setp.ne.s32 	%p221, %r208, 0;
	setp.ne.s32 	%p222, %r199, 0;
	and.pred  	%p223, %p222, %p221;
	and.pred  	%p224, %p223, %p220;
	and.pred  	%p225, %p224, %p219;
	setp.ne.s32 	%p226, %r235, 0;
	mov.b32 	%r932, 100663296;
	and.pred  	%p227, %p225, %p226;
	@%p227 bra 	$L__BB0_295;
	setp.ne.s32 	%p229, %r235, 0;
	setp.ne.s32 	%p230, %r226, 0;
	setp.ne.s32 	%p231, %r217, 0;
	setp.ne.s32 	%p232, %r208, 0;
	setp.ne.s32 	%p233, %r244, 0;
	and.pred  	%p234, %p231, %p233;
	and.pred  	%p235, %p234, %p232;
	and.pred  	%p236, %p235, %p230;
	mov.b32 	%r932, 83886080;
	and.pred  	%p237, %p236, %p229;
	@%p237 bra 	$L__BB0_295;
	setp.gt.s32 	%p238, %r226, 0;
	and.pred  	%p239, %p3, %p238;
	and.pred  	%p242, %p231, %p230;
	and.pred  	%p244, %p242, %p229;
	and.pred  	%p246, %p244, %p233;
	setp.ne.s32 	%p247, %r253, 0;
	and.pred  	%p248, %p246, %p247;
	selp.b32 	%r612, 50331648, -16777216, %p239;
	selp.b32 	%r932, 67108864, %r612, %p248;
	or.pred  	%p451, %p248, %p239;
$L__BB0_295:
	and.pred  	%p249, %p2, %p451;
	not.pred 	%p250, %p249;
	@%p250 bra 	$L__BB0_297;
	or.b32  	%r942, %r932, -2147483648;
	bra.uni 	$L__BB0_315;
$L__BB0_297:
	setp.eq.s32 	%p251, %r874, 0;
	@%p251 bra 	$L__BB0_299;
	shl.b32 	%r613, %r872, 24;
	or.b32  	%r942, %r613, 1879048192;
	bra.uni 	$L__BB0_315;
$L__BB0_299:
	setp.eq.s32 	%p252, %r875, 0;
	setp.eq.s32 	%p253, %r876, 0;
	or.pred  	%p254, %p252, %p253;
	@%p254 bra 	$L__BB0_301;
	shl.b32 	%r646, %r873, 24;
	ld.local.u32 	%r647, [%rd8];
	shl.b32 	%r648, %r647, 20;
	or.b32  	%r649, %r646, %r648;
	or.b32  	%r942, %r649, 1610612736;
	bra.uni 	$L__BB0_315;
$L__BB0_301:
	not.pred 	%p255, %p2;
	@%p255 bra 	$L__BB0_304;
	mov.b32 	%r935, 12;
	mov.b32 	%r934, 24;
	mov.b32 	%r942, 1342177280;
$L__BB0_303:
	mul.wide.u32 	%rd284, %r935, 4;
	add.s64 	%rd285, %rd6, %rd284;
	ld.local.u32 	%r641, [%rd285];
	setp.gt.s32 	%p268, %r641, 0;
	shl.b32 	%r642, %r935, %r934;
	add.s32 	%r643, %r934, -4;
	selp.b32 	%r934, %r643, %r934, %p268;
	selp.b32 	%r645, %r642, 0, %p268;
	or.b32  	%r942, %r645, %r942;
	add.s32 	%r270, %r935, -1;
	setp.ne.s32 	%p269, %r935, 0;
	setp.gt.s32 	%p270, %r934, 3;
	and.pred  	%p271, %p269, %p270;
	mov.u32 	%r935, %r270;
	@%p271 bra 	$L__BB0_303;
	bra.uni 	$L__BB0_315;
$L__BB0_304:
	not.pred 	%p256, %p451;
	@%p256 bra 	$L__BB0_306;
	or.b32  	%r942, %r932, 1073741824;
	bra.uni 	$L__BB0_315;
$L__BB0_306:
	setp.eq.s32 	%p257, %r875, 0;
	@%p257 bra 	$L__BB0_308;
	shl.b32 	%r637, %r873, 24;
	or.b32  	%r942, %r637, 805306368;
	bra.uni 	$L__BB0_315;
$L__BB0_308:
	setp.lt.u32 	%p258, %r876, 2;
	@%p258 bra 	$L__BB0_310;
	ld.local.v2.u32 	{%r632, %r633}, [%rd8];
	shl.b32 	%r634, %r632, 24;
	shl.b32 	%r635, %r633, 20;
	or.b32  	%r636, %r634, %r635;
	or.b32  	%r942, %r636, 536870912;
	bra.uni 	$L__BB0_315;
$L__BB0_310:
	setp.eq.s32 	%p259, %r876, 1;
	@%p259 bra 	$L__BB0_313;
	mov.b32 	%r942, 0;
	mov.b32 	%r940, 24;
	mov.b32 	%r939, 12;
$L__BB0_312:
	mul.wide.u32 	%rd280, %r939, 4;
	add.s64 	%rd281, %rd6, %rd280;
	ld.local.u32 	%r618, [%rd281];
	setp.gt.s32 	%p260, %r618, 0;
	shl.b32 	%r619, %r939, %r940;
	add.s32 	%r620, %r940, -4;
	selp.b32 	%r621, %r619, 0, %p260;
	or.b32  	%r942, %r621, %r942;
	selp.b32 	%r940, %r620, %r940, %p260;
	add.s32 	%r286, %r939, -1;
	setp.ne.s32 	%p261, %r939, 0;
	setp.gt.s32 	%p262, %r940, 3;
	and.pred  	%p263, %p261, %p262;
	mov.u32 	%r939, %r286;
	@%p263 bra 	$L__BB0_312;
	bra.uni 	$L__BB0_315;
$L__BB0_313:
	ld.local.u32 	%r625, [%rd8];
	shl.b32 	%r626, %r625, 24;
	or.b32  	%r942, %r626, 268435456;
	mov.b32 	%r938, 20;
	mov.b32 	%r936, 12;
$L__BB0_314:
	mul.wide.u32 	%rd282, %r936, 4;
	add.s64 	%rd283, %rd6, %rd282;
	ld.local.u32 	%r627, [%rd283];
	setp.eq.s32 	%p264, %r627, 1;
	shl.b32 	%r628, %r936, %r938;
	add.s32 	%r629, %r938, -4;
	selp.b32 	%r938, %r629, %r938, %p264;
	selp.b32 	%r631, %r628, 0, %p264;
	or.b32  	%r942, %r631, %r942;
	add.s32 	%r280, %r936, -1;
	setp.ne.s32 	%p265, %r936, 0;
	setp.gt.s32 	%p266, %r938, 3;
	and.pred  	%p267, %p265, %p266;
	mov.u32 	%r936, %r280;
	@%p267 bra 	$L__BB0_314;
$L__BB0_315:
	setp.lt.s32 	%p272, %r442, 1;
	mov.b32 	%r1022, 0;
	@%p272 bra 	$L__BB0_463;
	shl.b16 	%rs279, %rs300, 2;
	cvt.u64.u16 	%rd286, %rs279;
	and.b64  	%rd287, %rd286, 60;
	add.s64 	%rd16, %rd3, %rd287;
	shr.u16 	%rs280, %rs300, 2;
	cvt.u64.u16 	%rd288, %rs280;
	and.b64  	%rd289, %rd288, 12;
	add.s64 	%rd17, %rd4, %rd289;
	shl.b16 	%rs281, %rs301, 2;
	cvt.u64.u16 	%rd290, %rs281;
	and.b64  	%rd291, %rd290, 60;
	add.s64 	%rd18, %rd3, %rd291;
	shr.u16 	%rs282, %rs301, 2;
	cvt.u64.u16 	%rd292, %rs282;
	and.b64  	%rd293, %rd292, 12;
	add.s64 	%rd19, %rd4, %rd293;
	shr.u16 	%rs283, %rs302, 2;
	cvt.u64.u16 	%rd294, %rs283;
	and.b64  	%rd295, %rd294, 12;
	add.s64 	%rd20, %rd4, %rd295;
	shr.u16 	%rs284, %rs303, 2;
	cvt.u64.u16 	%rd296, %rs284;
	and.b64  	%rd297, %rd296, 12;
	add.s64 	%rd21, %rd4, %rd297;
	shr.u16 	%rs285, %rs304, 2;
	cvt.u64.u16 	%rd298, %rs285;
	and.b64  	%rd299, %rd298, 12;
	add.s64 	%rd22, %rd4, %rd299;
	mov.b32 	%r943, 0;
	mov.u32 	%r1022, %r943;
$L__BB0_317:
	cvt.s64.s32 	%rd300, %r945;
	add.s64 	%rd301, %rd9, %rd300;
	ld.local.s8 	%rs37, [%rd301+-1];
	setp.gt.s16 	%p273, %rs37, -1;
	ld.local.s8 	%rs38, [%rd301+-2];
	mov.b32 	%r652, 0;
	st.local.u32 	[%rd3], %r652;
	st.local.u32 	[%rd3+4], %r652;
	st.local.u32 	[%rd3+8], %r652;
	st.local.u32 	[%rd3+12], %r652;
	st.local.u32 	[%rd3+16], %r652;
	st.local.u32 	[%rd3+20], %r652;
	st.local.u32 	[%rd3+24], %r652;
	st.local.u32 	[%rd3+28], %r652;
	st.local.u32 	[%rd3+32], %r652;
	st.local.u32 	[%rd3+36], %r652;
	st.local.u32 	[%rd3+40], %r652;
	st.local.u32 	[%rd3+44], %r652;
	st.local.u32 	[%rd3+48], %r652;
	st.local.v4.u32 	[%rd4], {%r652, %r652, %r652, %r652};
	@%p273 bra 	$L__BB0_319;
	shl.b16 	%rs286, %rs37, 2;
	cvt.u64.u16 	%rd302, %rs286;
	and.b64  	%rd303, %rd302, 60;
	add.s64 	%rd304, %rd3, %rd303;
	ld.local.u32 	%r653, [%rd304];
	add.s32 	%r654, %r653, 1;
	st.local.u32 	[%rd304], %r654;
	shr.u16 	%rs287, %rs37, 2;
	cvt.u64.u16 	%rd305, %rs287;
	and.b64  	%rd306, %rd305, 12;
	add.s64 	%rd307, %rd4, %rd306;
	ld.local.u32 	%r655, [%rd307];
	add.s32 	%r656, %r655, 1;
	st.local.u32 	[%rd307], %r656;
$L__BB0_319:
	setp.gt.s16 	%p274, %rs38, -1;
	@%p274 bra 	$L__BB0_321;
	shl.b16 	%rs288, %rs38, 2;
	cvt.u64.u16 	%rd308, %rs288;
	and.b64  	%rd309, %rd308, 60;
	add.s64 	%rd310, %rd3, %rd309;
	ld.local.u32 	%r657, [%rd310];
	add.s32 	%r658, %r657, 1;
	st.local.u32 	[%rd310], %r658;
	shr.u16 	%rs289, %rs38, 2;
	cvt.u64.u16 	%rd311, %rs289;
	and.b64  	%rd312, %rd311, 12;
	add.s64 	%rd313, %rd4, %rd312;
	ld.local.u32 	%r659, [%rd313];
	add.s32 	%r660, %r659, 1;
	st.local.u32 	[%rd313], %r660;
$L__BB0_321:
	cvt.s16.s8 	%rs290, %rs300;
	setp.gt.s16 	%p275, %rs290, -1;
	@%p275 bra 	$L__BB0_323;
	ld.local.u32 	%r661, [%rd16];
	add.s32 	%r662, %r661, 1;
	st.local.u32 	[%rd16], %r662;
	ld.local.u32 	%r663, [%rd17];
	add.s32 	%r664, %r663, 1;
	st.local.u32 	[%rd17], %r664;
$L__BB0_323:
	cvt.s16.s8 	%rs291, %rs301;
	setp.gt.s16 	%p276, %rs291, -1;
	@%p276 bra 	$L__BB0_325;
	ld.local.u32 	%r665, [%rd18];
	add.s32 	%r666, %r665, 1;
	st.local.u32 	[%rd18], %r666;
	ld.local.u32 	%r667, [%rd19];
	add.s32 	%r668, %r667, 1;
	st.local.u32 	[%rd19], %r668;
$L__BB0_325:
	cvt.s16.s8 	%rs292, %rs302;
	setp.gt.s16 	%p277, %rs292, -1;
	@%p277 bra 	$L__BB0_327;
	shl.b16 	%rs293, %rs302, 2;
	cvt.u64.u16 	%rd314, %rs293;
	and.b64  	%rd315, %rd314, 60;
	add.s64 	%rd316, %rd3, %rd315;
	ld.local.u32 	%r669, [%rd316];
	add.s32 	%r670, %r669, 1;
	st.local.u32 	[%rd316], %r670;
	ld.local.u32 	%r671, [%rd20];
	add.s32 	%r672, %r671, 1;
	st.local.u32 	[%rd20], %r672;
$L__BB0_327:
	cvt.s16.s8 	%rs294, %rs303;
	setp.gt.s16 	%p278, %rs294, -1;
	@%p278 bra 	$L__BB0_329;
	shl.b16 	%rs295, %rs303, 2;
	cvt.u64.u16 	%rd317, %rs295;
	and.b64  	%rd318, %rd317, 60;
	add.s64 	%rd319, %rd3, %rd318;
	ld.local.u32 	%r673, [%rd319];
	add.s32 	%r674, %r673, 1;
	st.local.u32 	[%rd319], %r674;
	ld.local.u32 	%r675, [%rd21];
	add.s32 	%r676, %r675, 1;
	st.local.u32 	[%rd21], %r676;
$L__BB0_329:
	cvt.s16.s8 	%rs296, %rs304;
	setp.gt.s16 	%p279, %rs296, -1;
	@%p279 bra 	$L__BB0_331;
	shl.b16 	%rs297, %rs304, 2;
	cvt.u64.u16 	%rd320, %rs297;
	and.b64  	%rd321, %rd320, 60;
	add.s64 	%rd322, %rd3, %rd321;
	ld.local.u32 	%r677, [%rd322];
	add.s32 	%r678, %r677, 1;
	st.local.u32 	[%rd322], %r678;
	ld.local.u32 	%r679, [%rd22];
	add.s32 	%r680, %r679, 1;
	st.local.u32 	[%rd22], %r680;
$L__BB0_331:
	ld.local.v4.u32 	{%r681, %r682, %r683, %r684}, [%rd4];
	mov.b64 	%rd323, {%r683, %r684};
	max.s32 	%r689, %r681, %r682;
	max.s32 	%r690, %r689, %r683;
	setp.gt.s32 	%p281, %r690, 4;
	{ .reg .b32 tmp; mov.b64 {tmp, %r291}, %rd323; }
	mov.pred 	%p7, -1;
	@%p281 bra 	$L__BB0_333;
	setp.gt.s32 	%p7, %r291, 4;
$L__BB0_333:
	mov.b32 	%r952, -1;
	st.local.v2.u32 	[%rd5], {%r952, %r952};
	ld.local.u32 	%r292, [%rd3+48];
	mov.b32 	%r954, 0;
	mov.b32 	%r953, 1;
	mov.b32 	%r951, 12;
	setp.eq.s32 	%p282, %r292, 4;
	mov.u32 	%r955, %r954;
	@%p282 bra 	$L__BB0_339;
	setp.eq.s32 	%p283, %r292, 3;
	@%p283 bra 	$L__BB0_337;
	setp.ne.s32 	%p284, %r292, 2;
	@%p284 bra 	$L__BB0_338;
	mov.b32 	%r698, 12;
	st.local.u32 	[%rd5], %r698;
	mov.b32 	%r955, 1;
	mov.b32 	%r953, 0;
	mov.b32 	%r951, -1;
	mov.u32 	%r952, %r951;
	mov.u32 	%r954, %r953;
	bra.uni 	$L__BB0_339;
$L__BB0_337:
	mov.b32 	%r954, 1;
	mov.b32 	%r953, 0;
	mov.b32 	%r952, 12;
	mov.b32 	%r951, -1;
	mov.u32 	%r955, %r953;
	bra.uni 	$L__BB0_339;
$L__BB0_338:
	mov.b32 	%r953, 0;
	mov.b32 	%r951, -1;
	mov.u32 	%r952, %r951;
	mov.u32 	%r954, %r953;
	mov.u32 	%r955, %r953;
$L__BB0_339:
	ld.local.u32 	%r298, [%rd3+44];
	setp.eq.s32 	%p285, %r298, 4;
	@%p285 bra 	$L__BB0_344;
	setp.eq.s32 	%p286, %r298, 3;
	@%p286 bra 	$L__BB0_343;
	setp.ne.s32 	%p287, %r298, 2;
	@%p287 bra 	$L__BB0_345;
	mul.wide.u32 	%rd324, %r955, 4;
	add.s64 	%rd325, %rd5, %rd324;
	mov.b32 	%r705, 11;
	st.local.u32 	[%rd325], %r705;
	add.s32 	%r955, %r955, 1;
	bra.uni 	$L__BB0_345;
$L__BB0_343:
	add.s32 	%r954, %r954, 1;
	mov.b32 	%r952, 11;
	bra.uni 	$L__BB0_345;
$L__BB0_344:
	add.s32 	%r953, %r953, 1;
	mov.b32 	%r951, 11;
$L__BB0_345:
	ld.local.u32 	%r307, [%rd3+40];
	setp.eq.s32 	%p288, %r307, 4;
	@%p288 bra 	$L__BB0_352;
	setp.eq.s32 	%p289, %r307, 3;
	@%p289 bra 	$L__BB0_351;
	setp.ne.s32 	%p290, %r307, 2;
	@%p290 bra 	$L__BB0_353;
	setp.gt.u32 	%p291, %r955, 1;
	@%p291 bra 	$L__BB0_350;
	mul.wide.u32 	%rd326, %r955, 4;
	add.s64 	%rd327, %rd5, %rd326;
	mov.b32 	%r708, 10;
	st.local.u32 	[%rd327], %r708;
$L__BB0_350:
	add.s32 	%r955, %r955, 1;
	bra.uni 	$L__BB0_353;
$L__BB0_351:
	add.s32 	%r954, %r954, 1;
	mov.b32 	%r952, 10;
	bra.uni 	$L__BB0_353;
$L__BB0_352:
	add.s32 	%r953, %r953, 1;
	mov.b32 	%r951, 10;
$L__BB0_353:
	ld.local.u32 	%r316, [%rd3+36];
	setp.eq.s32 	%p292, %r316, 4;
	@%p292 bra 	$L__BB0_360;
	setp.eq.s32 	%p293, %r316, 3;
	@%p293 bra 	$L__BB0_359;
	setp.ne.s32 	%p294, %r316, 2;
	@%p294 bra 	$L__BB0_361;
	setp.gt.u32 	%p295, %r955, 1;
	@%p295 bra 	$L__BB0_358;
	mul.wide.u32 	%rd328, %r955, 4;
	add.s64 	%rd329, %rd5, %rd328;
	mov.b32 	%r711, 9;
	st.local.u32 	[%rd329], %r711;
$L__BB0_358:
	add.s32 	%r955, %r955, 1;
	bra.uni 	$L__BB0_361;
$L__BB0_359:
	add.s32 	%r954, %r954, 1;
	mov.b32 	%r952, 9;
	bra.uni 	$L__BB0_361;
$L__BB0_360:
	add.s32 	%r953, %r953, 1;
	mov.b32 	%r951, 9;
$L__BB0_361:
	ld.local.u32 	%r325, [%rd3+32];
	setp.eq.s32 	%p296, %r325, 4;
	@%p296 bra 	$L__BB0_368;
	setp.eq.s32 	%p297, %r325, 3;
	@%p297 bra 	$L__BB0_367;
	setp.ne.s32 	%p298, %r325, 2;
	@%p298 bra 	$L__BB0_369;
	setp.gt.u32 	%p299, %r955, 1;
	@%p299 bra 	$L__BB0_366;
	mul.wide.u32 	%rd330, %r955, 4;
	add.s64 	%rd331, %rd5, %rd330;
	mov.b32 	%r714, 8;
	st.local.u32 	[%rd331], %r714;
$L__BB0_366:
	add.s32 	%r955, %r955, 1;
	bra.uni 	$L__BB0_369;
$L__BB0_367:
	add.s32 	%r954, %r954, 1;
	mov.b32 	%r952, 8;
	bra.uni 	$L__BB0_369;
$L__BB0_368:
	add.s32 	%r953, %r953, 1;
	mov.b32 	%r951, 8;
$L__BB0_369:
	ld.local.u32 	%r334, [%rd3+28];
	setp.eq.s32 	%p300, %r334, 4;
	@%p300 bra 	$L__BB0_376;
	setp.eq.s32 	%p301, %r334, 3;
	@%p301 bra 	$L__BB0_375;
	setp.ne.s32 	%p302, %r334, 2;
	@%p302 bra 	$L__BB0_377;
	setp.gt.u32 	%p303, %r955, 1;
	@%p303 bra 	$L__BB0_374;
	mul.wide.u32 	%rd332, %r955, 4;
	add.s64 	%rd333, %rd5, %rd332;
	mov.b32 	%r717, 7;
	st.local.u32 	[%rd333], %r717;
$L__BB0_374:
	add.s32 	%r955, %r955, 1;
	bra.uni 	$L__BB0_377;
$L__BB0_375:
	add.s32 	%r954, %r954, 1;
	mov.b32 	%r952, 7;
	bra.uni 	$L__BB0_377;
$L__BB0_376:
	add.s32 	%r953, %r953, 1;
	mov.b32 	%r951, 7;
$L__BB0_377:
	ld.local.u32 	%r343, [%rd3+24];
	setp.eq.s32 	%p304, %r343, 4;
	@%p304 bra 	$L__BB0_384;
	setp.eq.s32 	%p305, %r343, 3;
	@%p305 bra 	$L__BB0_383;
	setp.ne.s32 	%p306, %r343, 2;
	@%p306 bra 	$L__BB0_385;
	setp.gt.u32 	%p307, %r955, 1;
	@%p307 bra 	$L__BB0_382;
	mul.wide.u32 	%rd334, %r955, 4;
	add.s64 	%rd335, %rd5, %rd334;
	mov.b32 	%r720, 6;
	st.local.u32 	[%rd335], %r720;
$L__BB0_382:
	add.s32 	%r955, %r955, 1;
	bra.uni 	$L__BB0_385;
$L__BB0_383:
	add.s32 	%r954, %r954, 1;
	mov.b32 	%r952, 6;
	bra.uni 	$L__BB0_385;
$L__BB0_384:
	add.s32 	%r953, %r953, 1;
	mov.b32 	%r951, 6;
$L__BB0_385:
	ld.local.u32 	%r352, [%rd3+20];
	setp.eq.s32 	%p308, %r352, 4;
	@%p308 bra 	$L__BB0_392;
	setp.eq.s32 	%p309, %r352, 3;
	@%p309 bra 	$L__BB0_391;
	setp.ne.s32 	%p310, %r352, 2;
	@%p310 bra 	$L__BB0_393;
	setp.gt.u32 	%p311, %r955, 1;
	@%p311 bra 	$L__BB0_390;
	mul.wide.u32 	%rd336, %r955, 4;
	add.s64 	%rd337, %rd5, %rd336;
	mov.b32 	%r723, 5;
	st.local.u32 	[%rd337], %r723;
$L__BB0_390:
	add.s32 	%r955, %r955, 1;
	bra.uni 	$L__BB0_393;
$L__BB0_391:
	add.s32 	%r954, %r954, 1;
	mov.b32 	%r952, 5;
	bra.uni 	$L__BB0_393;
$L__BB0_392:
	add.s32 	%r953, %r953, 1;
	mov.b32 	%r951, 5;
$L__BB0_393:
	ld.local.u32 	%r361, [%rd3+16];
	setp.eq.s32 	%p312, %r361, 4;
	@%p312 bra 	$L__BB0_400;
	setp.eq.s32 	%p313, %r361, 3;
	@%p313 bra 	$L__BB0_399;
	setp.ne.s32 	%p314, %r361, 2;
	@%p314 bra 	$L__BB0_401;
	setp.gt.u32 	%p315, %r955, 1;
	@%p315 bra 	$L__BB0_398;
	mul.wide.u32 	%rd338, %r955, 4;
	add.s64 	%rd339, %rd5, %rd338;
	mov.b32 	%r726, 4;
	st.local.u32 	[%rd339], %r726;
$L__BB0_398:
	add.s32 	%r955, %r955, 1;
	bra.uni 	$L__BB0_401;
$L__BB0_399:
	add.s32 	%r954, %r954, 1;
	mov.b32 	%r952, 4;
	bra.uni 	$L__BB0_401;
$L__BB0_400:
	add.s32 	%r953, %r953, 1;
	mov.b32 	%r951, 4;
$L__BB0_401:
	ld.local.u32 	%r370, [%rd3+12];
	setp.eq.s32 	%p316, %r370, 4;
	@%p316 bra 	$L__BB0_408;
	setp.eq.s32 	%p317, %r370, 3;
	@%p317 bra 	$L__BB0_407;
	setp.ne.s32 	%p318, %r370, 2;
	@%p318 bra 	$L__BB0_409;
	setp.gt.u32 	%p319, %r955, 1;
	@%p319 bra 	$L__BB0_406;
	mul.wide.u32 	%rd340, %r955, 4;
	add.s64 	%rd341, %rd5, %rd340;
	mov.b32 	%r729, 3;
	st.local.u32 	[%rd341], %r729;
$L__BB0_406:
	add.s32 	%r955, %r955, 1;
	bra.uni 	$L__BB0_409;
$L__BB0_407:
	add.s32 	%r954, %r954, 1;
	mov.b32 	%r952, 3;
	bra.uni 	$L__BB0_409;
$L__BB0_408:
	add.s32 	%r953, %r953, 1;
	mov.b32 	%r951, 3;
$L__BB0_409:
	ld.local.u32 	%r379, [%rd3+8];
	setp.eq.s32 	%p320, %r379, 4;
	@%p320 bra 	$L__BB0_416;
	setp.eq.s32 	%p321, %r379, 3;
	@%p321 bra 	$L__BB0_415;
	setp.ne.s32 	%p322, %r379, 2;
	@%p322 bra 	$L__BB0_417;
	setp.gt.u32 	%p323, %r955, 1;
	@%p323 bra 	$L__BB0_414;
	mul.wide.u32 	%rd342, %r955, 4;
	add.s64 	%rd343, %rd5, %rd342;
	mov.b32 	%r732, 2;
	st.local.u32 	[%rd343], %r732;
$L__BB0_414:
	add.s32 	%r955, %r955, 1;
	bra.uni 	$L__BB0_417;
$L__BB0_415:
	add.s32 	%r954, %r954, 1;
	mov.b32 	%r952, 2;
	bra.uni 	$L__BB0_417;
$L__BB0_416:
	add.s32 	%r953, %r953, 1;
	mov.b32 	%r951, 2;
$L__BB0_417:
	ld.local.u32 	%r388, [%rd3+4];
	setp.eq.s32 	%p324, %r388, 4;
	@%p324 bra 	$L__BB0_424;
	setp.eq.s32 	%p325, %r388, 3;
	@%p325 bra 	$L__BB0_423;
	setp.ne.s32 	%p326, %r388, 2;
	@%p326 bra 	$L__BB0_425;
	setp.gt.u32 	%p327, %r955, 1;
	@%p327 bra 	$L__BB0_422;
	mul.wide.u32 	%rd344, %r955, 4;
	add.s64 	%rd345, %rd5, %rd344;
	mov.b32 	%r735, 1;
	st.local.u32 	[%rd345], %r735;
$L__BB0_422:
	add.s32 	%r955, %r955, 1;
	bra.uni 	$L__BB0_425;
$L__BB0_423:
	add.s32 	%r954, %r954, 1;
	mov.b32 	%r952, 1;
	bra.uni 	$L__BB0_425;
$L__BB0_424:
	add.s32 	%r953, %r953, 1;
	mov.b32 	%r951, 1;
$L__BB0_425:
	ld.local.u32 	%r397, [%rd3];
	setp.eq.s32 	%p328, %r397, 4;
	@%p328 bra 	$L__BB0_432;
	setp.eq.s32 	%p329, %r397, 3;
	@%p329 bra 	$L__BB0_431;
	setp.ne.s32 	%p330, %r397, 2;
	@%p330 bra 	$L__BB0_433;
	setp.gt.u32 	%p331, %r955, 1;
	@%p331 bra 	$L__BB0_430;
	mul.wide.u32 	%rd346, %r955, 4;
	add.s64 	%rd347, %rd5, %rd346;
	mov.b32 	%r738, 0;
	st.local.u32 	[%rd347], %r738;
$L__BB0_430:
	add.s32 	%r955, %r955, 1;
	bra.uni 	$L__BB0_433;
$L__BB0_431:
	mov.b32 	%r954, 1;
	mov.b32 	%r952, 0;
	bra.uni 	$L__BB0_433;
$L__BB0_432:
	mov.b32 	%r953, 1;
	mov.b32 	%r951, 0;
$L__BB0_433:
	min.s32 	%r744, %r292, %r397;
	min.s32 	%r745, %r744, %r388;
	min.s32 	%r746, %r745, %r379;
	setp.gt.s32 	%p8, %r746, 0;
	setp.ne.s32 	%p333, %r292, 0;
	setp.ne.s32 	%p334, %r298, 0;
	and.pred  	%p335, %p333, %p334;
	setp.ne.s32 	%p336, %r307, 0;
	and.pred  	%p337, %p335, %p336;
	setp.ne.s32 	%p338, %r316, 0;
	and.pred  	%p339, %p337, %p338;
	setp.ne.s32 	%p340, %r325, 0;
	mov.pred 	%p453, -1;
	mov.b32 	%r1011, 201326592;
	and.pred  	%p341, %p339, %p340;
	@%p341 bra 	$L__BB0_442;
	setp.ne.s32 	%p343, %r325, 0;
	setp.ne.s32 	%p344, %r316, 0;
	setp.ne.s32 	%p345, %r307, 0;
	setp.ne.s32 	%p346, %r298, 0;
	and.pred  	%p347, %p346, %p345;
	and.pred  	%p348, %p347, %p344;
	and.pred  	%p349, %p348, %p343;
	setp.ne.s32 	%p350, %r334, 0;
	mov.b32 	%r1011, 184549376;
	and.pred  	%p351, %p349, %p350;
	@%p351 bra 	$L__BB0_442;
	setp.ne.s32 	%p353, %r334, 0;
	setp.ne.s32 	%p354, %r325, 0;
	setp.ne.s32 	%p355, %r316, 0;
	setp.ne.s32 	%p356, %r307, 0;
	and.pred  	%p357, %p356, %p355;
	and.pred  	%p358, %p357, %p354;
	and.pred  	%p359, %p358, %p353;
	setp.ne.s32 	%p360, %r343, 0;
	mov.b32 	%r1011, 167772160;
	and.pred  	%p361, %p359, %p360;
	@%p361 bra 	$L__BB0_442;
	setp.ne.s32 	%p363, %r343, 0;
	setp.ne.s32 	%p364, %r334, 0;
	setp.ne.s32 	%p365, %r325, 0;
	setp.ne.s32 	%p366, %r316, 0;
	and.pred  	%p367, %p366, %p365;
	and.pred  	%p368, %p367, %p364;
	and.pred  	%p369, %p368, %p363;
	setp.ne.s32 	%p370, %r352, 0;
	mov.b32 	%r1011, 150994944;
	and.pred  	%p371, %p369, %p370;
	@%p371 bra 	$L__BB0_442;
	setp.ne.s32 	%p373, %r352, 0;
	setp.ne.s32 	%p374, %r343, 0;
	setp.ne.s32 	%p375, %r334, 0;
	setp.ne.s32 	%p376, %r325, 0;
	and.pred  	%p377, %p376, %p375;
	and.pred  	%p378, %p377, %p374;
	and.pred  	%p379, %p378, %p373;
	setp.ne.s32 	%p380, %r361, 0;
	mov.b32 	%r1011, 134217728;
	and.pred  	%p381, %p379, %p380;
	@%p381 bra 	$L__BB0_442;
	setp.ne.s32 	%p383, %r361, 0;
	setp.ne.s32 	%p384, %r352, 0;
	setp.ne.s32 	%p385, %r343, 0;
	setp.ne.s32 	%p386, %r334, 0;
	and.pred  	%p387, %p386, %p385;
	and.pred  	%p388, %p387, %p384;
	and.pred  	%p389, %p388, %p383;
	setp.ne.s32 	%p390, %r370, 0;
	mov.b32 	%r1011, 117440512;
	and.pred  	%p391, %p389, %p390;
	@%p391 bra 	$L__BB0_442;
	setp.ne.s32 	%p393, %r370, 0;
	setp.ne.s32 	%p394, %r361, 0;
	setp.ne.s32 	%p395, %r352, 0;
	setp.ne.s32 	%p396, %r343, 0;
	and.pred  	%p397, %p396, %p395;
	and.pred  	%p398, %p397, %p394;
	and.pred  	%p399, %p398, %p393;
	setp.ne.s32 	%p400, %r379, 0;
	mov.b32 	%r1011, 100663296;
	and.pred  	%p401, %p399, %p400;
	@%p401 bra 	$L__BB0_442;
	setp.ne.s32 	%p403, %r379, 0;
	setp.ne.s32 	%p404, %r370, 0;
	setp.ne.s32 	%p405, %r361, 0;
	setp.ne.s32 	%p406, %r352, 0;
	setp.ne.s32 	%p407, %r388, 0;
	and.pred  	%p408, %p405, %p407;
	and.pred  	%p409, %p408, %p406;
	and.pred  	%p410, %p409, %p404;
	mov.b32 	%r1011, 83886080;
	and.pred  	%p411, %p410, %p403;
	@%p411 bra 	$L__BB0_442;
	setp.gt.s32 	%p412, %r370, 0;
	and.pred  	%p413, %p8, %p412;
	and.pred  	%p416, %p405, %p404;
	and.pred  	%p418, %p416, %p403;
	and.pred  	%p420, %p418, %p407;
	setp.ne.s32 	%p421, %r397, 0;
	and.pred  	%p422, %p420, %p421;
	selp.b32 	%r754, 50331648, -16777216, %p413;
	selp.b32 	%r1011, 67108864, %r754, %p422;
	or.pred  	%p453, %p422, %p413;
$L__BB0_442:
	and.pred  	%p423, %p7, %p453;
	not.pred 	%p424, %p423;
	@%p424 bra 	$L__BB0_444;
	or.b32  	%r1021, %r1011, -2147483648;
	bra.uni 	$L__BB0_462;
$L__BB0_444:
	setp.eq.s32 	%p425, %r953, 0;
	@%p425 bra 	$L__BB0_446;
	shl.b32 	%r755, %r951, 24;
	or.b32  	%r1021, %r755, 1879048192;
	bra.uni 	$L__BB0_462;
$L__BB0_446:
	setp.eq.s32 	%p426, %r954, 0;
	setp.eq.s32 	%p427, %r955, 0;
	or.pred  	%p428, %p426, %p427;
	@%p428 bra 	$L__BB0_448;
	shl.b32 	%r788, %r952, 24;
	ld.local.u32 	%r789, [%rd5];
	shl.b32 	%r790, %r789, 20;
	or.b32  	%r791, %r788, %r790;
	or.b32  	%r1021, %r791, 1610612736;
	bra.uni 	$L__BB0_462;
$L__BB0_448:
	not.pred 	%p429, %p7;
	@%p429 bra 	$L__BB0_451;
	mov.b32 	%r1014, 12;
	mov.b32 	%r1013, 24;
	mov.b32 	%r1021, 1342177280;
$L__BB0_450:
	mul.wide.u32 	%rd352, %r1014, 4;
	add.s64 	%rd353, %rd3, %rd352;
	ld.local.u32 	%r783, [%rd353];
	setp.gt.s32 	%p442, %r783, 0;
	shl.b32 	%r784, %r1014, %r1013;
	add.s32 	%r785, %r1013, -4;
	selp.b32 	%r1013, %r785, %r1013, %p442;
	selp.b32 	%r787, %r784, 0, %p442;
	or.b32  	%r1021, %r787, %r1021;
	add.s32 	%r414, %r1014, -1;
	setp.ne.s32 	%p443, %r1014, 0;
	setp.gt.s32 	%p444, %r1013, 3;
	and.pred  	%p445, %p443, %p444;
	mov.u32 	%r1014, %r414;
	@%p445 bra 	$L__BB0_450;
	bra.uni 	$L__BB0_462;
$L__BB0_451:
	not.pred 	%p430, %p453;
	@%p430 bra 	$L__BB0_453;
	or.b32  	%r1021, %r1011, 1073741824;
	bra.uni 	$L__BB0_462;
$L__BB0_453:
	@%p426 bra 	$L__BB0_455;
	shl.b32 	%r779, %r952, 24;
	or.b32  	%r1021, %r779, 805306368;
	bra.uni 	$L__BB0_462;
$L__BB0_455:
	setp.lt.u32 	%p432, %r955, 2;
	@%p432 bra 	$L__BB0_457;
	ld.local.v2.u32 	{%r774, %r775}, [%rd5];
	shl.b32 	%r776, %r774, 24;
	shl.b32 	%r777, %r775, 20;
	or.b32  	%r778, %r776, %r777;
	or.b32  	%r1021, %r778, 536870912;
	bra.uni 	$L__BB0_462;
$L__BB0_457:
	setp.eq.s32 	%p433, %r955, 1;
	@%p433 bra 	$L__BB0_460;
	mov.b32 	%r1021, 0;
	mov.b32 	%r1019, 24;
	mov.b32 	%r1018, 12;
$L__BB0_459:
	mul.wide.u32 	%rd348, %r1018, 4;
	add.s64 	%rd349, %rd3, %rd348;
	ld.local.u32 	%r760, [%rd349];
	setp.gt.s32 	%p434, %r760, 0;
	shl.b32 	%r761, %r1018, %r1019;
	add.s32 	%r762, %r1019, -4;
	selp.b32 	%r763, %r761, 0, %p434;
	or.b32  	%r1021, %r763, %r1021;
	selp.b32 	%r1019, %r762, %r1019, %p434;
	add.s32 	%r430, %r1018, -1;
	setp.ne.s32 	%p435, %r1018, 0;
	setp.gt.s32 	%p436, %r1019, 3;
	and.pred  	%p437, %p435, %p436;
	mov.u32 	%r1018, %r430;
	@%p437 bra 	$L__BB0_459;
	bra.uni 	$L__BB0_462;
$L__BB0_460:
	ld.local.u32 	%r767, [%rd5];
	shl.b32 	%r768, %r767, 24;
	or.b32  	%r1021, %r768, 268435456;
	mov.b32 	%r1017, 20;
	mov.b32 	%r1015, 12;
$L__BB0_461:
	mul.wide.u32 	%rd350, %r1015, 4;
	add.s64 	%rd351, %rd3, %rd350;
	ld.local.u32 	%r769, [%rd351];
	setp.eq.s32 	%p438, %r769, 1;
	shl.b32 	%r770, %r1015, %r1017;
	add.s32 	%r771, %r1017, -4;
	selp.b32 	%r1017, %r771, %r1017, %p438;
	selp.b32 	%r773, %r770, 0, %p438;
	or.b32  	%r1021, %r773, %r1021;
	add.s32 	%r424, %r1015, -1;
	setp.ne.s32 	%p439, %r1015, 0;
	setp.gt.s32 	%p440, %r1017, 3;
	and.pred  	%p441, %p439, %p440;
	mov.u32 	%r1015, %r424;
	@%p441 bra 	$L__BB0_461;
$L__BB0_462:
	max.u32 	%r1022, %r1021, %r1022;
	add.s32 	%r943, %r943, 1;
	setp.ne.s32 	%p446, %r943, %r442;
	add.s32 	%r945, %r945, -2;
	@%p446 bra 	$L__BB0_317;
$L__BB0_463:
	setp.gt.u32 	%p447, %r942, %r1022;
	setp.eq.s32 	%p448, %r942, %r1022;
	selp.u32 	%r792, 1, 0, %p447;
	add.s32 	%r1023, %r1023, %r792;
	selp.u32 	%r793, 1, 0, %p448;
	add.s32 	%r1024, %r1024, %r793;
	add.s32 	%r796, %r796, 1;
	setp.ne.s32 	%p449, %r796, %r443;
	@%p449 bra 	$L__BB0_4;
$L__BB0_464:
	ld.param.u64 	%rd357, [monte_carlo_improved_param_6];
	ld.param.u64 	%rd356, [monte_carlo_improved_param_5];
	cvta.to.global.u64 	%rd354, %rd356;
	cvta.to.global.u64 	%rd355, %rd357;
	atom.global.add.u32 	%r794, [%rd354], %r1023;
	atom.global.add.u32 	%r795, [%rd355], %r1024;
	ret;

}


// ===== COMPILED SASS (sm_100) =====

	.target	sm_100

	.elftype	@"ET_EXEC"


//--------------------- .note.nv.tkinfo           --------------------------
	.section	.note.nv.tkinfo,"",@"SHT_NOTE"
	.sectionflags	@"SHF_NOTE_NV_TKINFO"
	.tkinfo
        /*0018*/ 	.word	0x00000002
        /*0030*/ 	.string	""
        /*0030*/ 	.string	"ptxas"
        /*0030*/ 	.string	"Cuda compilation tools, release 13.0, V13.0.88"
        /*0030*/ 	.string	"Build cuda_13.0.r13.0/compiler.36424714_0"
        /*0030*/ 	.string	"-arch sm_100 -m 64 "



//--------------------- .note.nv.cuinfo           --------------------------
	.section	.note.nv.cuinfo,"",@"SHT_NOTE"
	.sectionflags	@"SHF_NOTE_NV_CUINFO"
        /*0018*/ 	.short	0x0002
        /*001a*/ 	.short	0x0064
        /*001c*/ 	.short	0x0082
	.zero		2


//--------------------- .nv.info                  --------------------------
	.section	.nv.info,"",@"SHT_CUDA_INFO"
	.align	4


	//----- nvinfo : EIATTR_REGCOUNT
	.align		4
        /*0000*/ 	.byte	0x04, 0x2f
        /*0002*/ 	.short	(.L_1 - .L_0)
	.align		4
.L_0:
        /*0004*/ 	.word	index@(monte_carlo_improved)
        /*0008*/ 	.word	0x0000002b


	//----- nvinfo : EIATTR_FRAME_SIZE
	.align		4
.L_1:
        /*000c*/ 	.byte	0x04, 0x11
        /*000e*/ 	.short	(.L_3 - .L_2)
	.align		4
.L_2:
        /*0010*/ 	.word	index@(monte_carlo_improved)
        /*0014*/ 	.word	0x000000c0


	//----- nvinfo : EIATTR_MIN_STACK_SIZE
	.align		4
.L_3:
        /*0018*/ 	.byte	0x04, 0x12
        /*001a*/ 	.short	(.L_5 - .L_4)
	.align		4
.L_4:
        /*001c*/ 	.word	index@(monte_carlo_improved)
        /*0020*/ 	.word	0x000000c0
.L_5:


//--------------------- .nv.compat                --------------------------
	.section	.nv.compat,"",@"SHT_CUDA_COMPAT_INFO"
	.align	4
        /*0000*/ 	.byte	0x02, 0x09, 0x00, 0x00, 0x02, 0x02, 0x01, 0x00, 0x02, 0x05, 0x05, 0x00, 0x03, 0x07, 0x01, 0x01
        /*0010*/ 	.byte	0x02, 0x03, 0x00, 0x00, 0x02, 0x06, 0x01, 0x00, 0x04, 0x0b, 0x08, 0x00, 0x09, 0x00, 0x00, 0x00
        /*0020*/ 	.byte	0x00, 0x00, 0x00, 0x00


//--------------------- .nv.info.monte_carlo_improved --------------------------
	.section	.nv.info.monte_carlo_improved,"",@"SHT_CUDA_INFO"
	.sectionflags	@""
	.align	4


	//----- nvinfo : EIATTR_CUDA_API_VERSION
	.align		4
        /*0000*/ 	.byte	0x04, 0x37
        /*0002*/ 	.short	(.L_7 - .L_6)
.L_6:
        /*0004*/ 	.word	0x00000082


	//----- nvinfo : EIATTR_KPARAM_INFO
	.align		4
.L_7:
        /*0008*/ 	.byte	0x04, 0x17
        /*000a*/ 	.short	(.L_9 - .L_8)
.L_8:
        /*000c*/ 	.word	0x00000000
        /*0010*/ 	.short	0x0007
        /*0012*/ 	.short	0x0030
        /*0014*/ 	.byte	0x00, 0xf0, 0x11, 0x00


	//----- nvinfo : EIATTR_KPARAM_INFO
	.align		4
.L_9:
        /*0018*/ 	.byte	0x04, 0x17
        /*001a*/ 	.short	(.L_11 - .L_10)
.L_10:
        /*001c*/ 	.word	0x00000000
        /*0020*/ 	.short	0x0006
        /*0022*/ 	.short	0x0028
        /*0024*/ 	.byte	0x00, 0xf5, 0x21, 0x00


	//----- nvinfo : EIATTR_KPARAM_INFO
	.align		4
.L_11:
        /*0028*/ 	.byte	0x04, 0x17
        /*002a*/ 	.short	(.L_13 - .L_12)
.L_12:
        /*002c*/ 	.word	0x00000000
        /*0030*/ 	.short	0x0005
        /*0032*/ 	.short	0x0020
        /*0034*/ 	.byte	0x00, 0xf5, 0x21, 0x00


	//----- nvinfo : EIATTR_KPARAM_INFO
	.align		4
.L_13:
        /*0038*/ 	.byte	0x04, 0x17
        /*003a*/ 	.short	(.L_15 - .L_14)
.L_14:
        /*003c*/ 	.word	0x00000000
        /*0040*/ 	.short	0x0004
        /*0042*/ 	.short	0x0018
        /*0044*/ 	.byte	0x00, 0xf0, 0x11, 0x00


	//----- nvinfo : EIATTR_KPARAM_INFO
	.align		4
.L_15:
        /*0048*/ 	.byte	0x04, 0x17
        /*004a*/ 	.short	(.L_17 - .L_16)
.L_16:
        /*004c*/ 	.word	0x00000000
        /*0050*/ 	.short	0x0003
        /*0052*/ 	.short	0x0014
        /*0054*/ 	.byte	0x00, 0xf0, 0x11, 0x00


	//----- nvinfo : EIATTR_KPARAM_INFO
	.align		4
.L_17:
        /*0058*/ 	.byte	0x04, 0x17
        /*005a*/ 	.short	(.L_19 - .L_18)
.L_18:
        /*005c*/ 	.word	0x00000000
        /*0060*/ 	.short	0x0002
        /*0062*/ 	.short	0x0010
        /*0064*/ 	.byte	0x00, 0xf0, 0x11, 0x00


	//----- nvinfo : EIATTR_KPARAM_INFO
	.align		4
.L_19:
        /*0068*/ 	.byte	0x04, 0x17
        /*006a*/ 	.short	(.L_21 - .L_20)
.L_20:
        /*006c*/ 	.word	0x00000000
        /*0070*/ 	.short	0x0001
        /*0072*/ 	.short	0x0008
        /*0074*/ 	.byte	0x00, 0xf5, 0x21, 0x00


	//----- nvinfo : EIATTR_KPARAM_INFO
	.align		4
.L_21:
        /*0078*/ 	.byte	0x04, 0x17
        /*007a*/ 	.short	(.L_23 - .L_22)
.L_22:
        /*007c*/ 	.word	0x00000000
        /*0080*/ 	.short	0x0000
        /*0082*/ 	.short	0x0000
        /*0084*/ 	.byte	0x00, 0xf5, 0x21, 0x00


	//----- nvinfo : EIATTR_SPARSE_MMA_MASK
	.align		4
.L_23:
        /*0088*/ 	.byte	0x03, 0x50
        /*008a*/ 	.short	0x0000


	//----- nvinfo : EIATTR_MAXREG_COUNT
	.align		4
        /*008c*/ 	.byte	0x03, 0x1b
        /*008e*/ 	.short	0x00ff


	//----- nvinfo : EIATTR_NUM_BARRIERS
	.align		4
        /*0090*/ 	.byte	0x02, 0x4c
        /*0092*/ 	.byte	0x01
	.zero		1


	//----- nvinfo : EIATTR_MERCURY_ISA_VERSION
	.align		4
        /*0094*/ 	.byte	0x03, 0x5f
        /*0096*/ 	.short	0x0101


	//----- nvinfo : EIATTR_INT_WARP_WIDE_INSTR_OFFSETS
	.align		4
        /*0098*/ 	.byte	0x04, 0x31
        /*009a*/ 	.short	(.L_25 - .L_24)


	//   ....[0]....
.L_24:
        /*009c*/ 	.word	0x00008730


	//   ....[1]....
        /*00a0*/ 	.word	0x00008750


	//   ....[2]....
        /*00a4*/ 	.word	0x00008770


	//----- nvinfo : EIATTR_VRC_CTA_INIT_COUNT
	.align		4
.L_25:
        /*00a8*/ 	.byte	0x02, 0x4a
	.zero		1
	.zero		1


	//----- nvinfo : EIATTR_EXIT_INSTR_OFFSETS
	.align		4
        /*00ac*/ 	.byte	0x04, 0x1c
        /*00ae*/ 	.short	(.L_27 - .L_26)


	//   ....[0]....
.L_26:
        /*00b0*/ 	.word	0x000087e0


	//----- nvinfo : EIATTR_CRS_STACK_SIZE
	.align		4
.L_27:
        /*00b4*/ 	.byte	0x04, 0x1e
        /*00b6*/ 	.short	(.L_29 - .L_28)
.L_28:
        /*00b8*/ 	.word	0x00000000


	//----- nvinfo : EIATTR_CBANK_PARAM_SIZE
	.align		4
.L_29:
        /*00bc*/ 	.byte	0x03, 0x19
        /*00be*/ 	.short	0x0034


	//----- nvinfo : EIATTR_PARAM_CBANK
	.align		4
        /*00c0*/ 	.byte	0x04, 0x0a
        /*00c2*/ 	.short	(.L_31 - .L_30)
	.align		4
.L_30:
        /*00c4*/ 	.word	index@(.nv.constant0.monte_carlo_improved)
        /*00c8*/ 	.short	0x0380
        /*00ca*/ 	.short	0x0034


	//----- nvinfo : EIATTR_SW_WAR
	.align		4
.L_31:
        /*00cc*/ 	.byte	0x04, 0x36
        /*00ce*/ 	.short	(.L_33 - .L_32)
.L_32:
        /*00d0*/ 	.word	0x00000008
.L_33:


//--------------------- .nv.callgraph             --------------------------
	.section	.nv.callgraph,"",@"SHT_CUDA_CALLGRAPH"
	.align	4
	.sectionentsize	8
	.align		4
        /*0000*/ 	.word	0x00000000
	.align		4
        /*0004*/ 	.word	0xffffffff
	.align		4
        /*0008*/ 	.word	0x00000000
	.align		4
        /*000c*/ 	.word	0xfffffffe
	.align		4
        /*0010*/ 	.word	0x00000000
	.align		4
        /*0014*/ 	.word	0xfffffffd
	.align		4
        /*0018*/ 	.word	0x00000000
	.align		4
        /*001c*/ 	.word	0xfffffffc


//--------------------- .text.monte_carlo_improved --------------------------
	.section	.text.monte_carlo_improved,"ax",@progbits
	.align	128
        .global         monte_carlo_improved
        .type           monte_carlo_improved,@function
        .size           monte_carlo_improved,(.L_x_144 - monte_carlo_improved)
        .other          monte_carlo_improved,@"STO_CUDA_ENTRY STV_DEFAULT"
monte_carlo_improved:
.text.monte_carlo_improved:
[----:B------:R-:W0:Y:S01]  /*0000*/  LDC R1, c[0x0][0x37c] ;  /* 0x0000df00ff017b82 */ /* 0x000e220000000800 */
[----:B------:R-:W1:Y:S01]  /*0010*/  S2R R13, SR_TID.X ;  /* 0x00000000000d7919 */ /* 0x000e620000002100 */
[----:B------:R-:W-:Y:S01]  /*0020*/  BSSY.RECONVERGENT B0, `(.L_x_0) ;  /* 0x000000c000007945 */ /* 0x000fe20003800200 */
[----:B0-----:R-:W-:Y:S01]  /*0030*/  VIADD R1, R1, 0xffffff40 ;  /* 0xffffff4001017836 */ /* 0x001fe20000000000 */
[----:B-1----:R-:W-:-:S13]  /*0040*/  ISETP.GT.U32.AND P0, PT, R13, 0x33, PT ;  /* 0x000000330d00780c */ /* 0x002fda0003f04070 */
[----:B------:R-:W-:Y:S05]  /*0050*/  @P0 BRA `(.L_x_1) ;  /* 0x0000000000200947 */ /* 0x000fea0003800000 */
[----:B------:R-:W0:Y:S01]  /*0060*/  S2UR UR5, SR_CgaCtaId ;  /* 0x00000000000579c3 */ /* 0x000e220000008800 */
[----:B------:R-:W-:Y:S01]  /*0070*/  IMAD.SHL.U32 R3, R13, 0x10, RZ ;  /* 0x000000100d037824 */ /* 0x000fe200078e00ff */
[----:B------:R-:W-:Y:S01]  /*0080*/  SHF.R.U32.HI R0, RZ, 0x2, R13 ;  /* 0x00000002ff007819 */ /* 0x000fe2000001160d */
[----:B------:R-:W-:-:S03]  /*0090*/  UMOV UR4, 0x400 ;  /* 0x0000040000047882 */ /* 0x000fc60000000000 */
[----:B------:R-:W-:-:S04]  /*00a0*/  LOP3.LUT R0, R0, 0x30, R3, 0xf8, !PT ;  /* 0x0000003000007812 */ /* 0x000fc800078ef803 */
[----:B------:R-:W-:Y:S01]  /*00b0*/  LOP3.LUT R0, R0, 0x80, RZ, 0xfc, !PT ;  /* 0x0000008000007812 */ /* 0x000fe200078efcff */
[----:B0-----:R-:W-:-:S09]  /*00c0*/  ULEA UR4, UR5, UR4, 0x18 ;  /* 0x0000000405047291 */ /* 0x001fd2000f8ec0ff */
[----:B------:R0:W-:Y:S03]  /*00d0*/  STS.U8 [R13+UR4], R0 ;  /* 0x000000000d007988 */ /* 0x0001e60008000004 */
.L_x_1:
[----:B------:R-:W-:Y:S05]  /*00e0*/  BSYNC.RECONVERGENT B0 ;  /* 0x0000000000007941 */ /* 0x000fea0003800200 */
.L_x_0:
[----:B------:R-:W1:Y:S01]  /*00f0*/  LDCU UR4, c[0x0][0x398] ;  /* 0x00007300ff0477ac */ /* 0x000e620008000800 */
[----:B------:R-:W-:Y:S02]  /*0100*/  IMAD.MOV.U32 R11, RZ, RZ, RZ ;  /* 0x000000ffff0b7224 */ /* 0x000fe400078e00ff */
[----:B------:R-:W-:Y:S01]  /*0110*/  IMAD.MOV.U32 R12, RZ, RZ, RZ ;  /* 0x000000ffff0c7224 */ /* 0x000fe200078e00ff */
[----:B------:R-:W2:Y:S01]  /*0120*/  LDCU.64 UR16, c[0x0][0x358] ;  /* 0x00006b00ff1077ac */ /* 0x000ea20008000a00 */
[----:B-1----:R-:W-:Y:S01]  /*0130*/  UISETP.GE.AND UP0, UPT, UR4, 0x1, UPT ;  /* 0x000000010400788c */ /* 0x002fe2000bf06270 */
[----:B------:R-:W-:Y:S08]  /*0140*/  BAR.SYNC.DEFER_BLOCKING 0x0 ;  /* 0x0000000000007b1d */ /* 0x000ff00000010000 */
[----:B--2---:R-:W-:Y:S05]  /*0150*/  BRA.U !UP0, `(.L_x_2) ;  /* 0x0000008508707547 */ /* 0x004fea000b800000 */
[----:B------:R-:W1:Y:S01]  /*0160*/  LDC.64 R2, c[0x0][0x380] ;  /* 0x0000e000ff027b82 */ /* 0x000e620000000a00 */
[----:B------:R-:W2:Y:S01]  /*0170*/  S2R R4, SR_CTAID.X ;  /* 0x0000000000047919 */ /* 0x000ea20000002500 */
[----:B------:R-:W3:Y:S01]  /*0180*/  LDCU.64 UR4, c[0x0][0x388] ;  /* 0x00007100ff0477ac */ /* 0x000ee20008000a00 */
[----:B------:R-:W4:Y:S05]  /*0190*/  LDCU UR6, c[0x0][0x390] ;  /* 0x00007200ff0677ac */ /* 0x000f2a0008000800 */
[----:B------:R-:W2:Y:S01]  /*01a0*/  LDC R6, c[0x0][0x3b0] ;  /* 0x0000ec00ff067b82 */ /* 0x000ea20000000800 */
[----:B-1----:R1:W5:Y:S04]  /*01b0*/  LDG.E.U8 R20, desc[UR16][R2.64] ;  /* 0x0000001002147981 */ /* 0x002368000c1e1100 */
[----:B0-----:R1:W5:Y:S01]  /*01c0*/  LDG.E.U8 R0, desc[UR16][R2.64+0x1] ;  /* 0x0000011002007981 */ /* 0x001362000c1e1100 */
[----:B------:R-:W2:Y:S01]  /*01d0*/  LDCU UR8, c[0x0][0x360] ;  /* 0x00006c00ff0877ac */ /* 0x000ea20008000800 */
[----:B------:R-:W-:-:S02]  /*01e0*/  IMAD.MOV.U32 R12, RZ, RZ, RZ ;  /* 0x000000ffff0c7224 */ /* 0x000fc400078e00ff */
[----:B------:R-:W-:Y:S01]  /*01f0*/  IMAD.MOV.U32 R11, RZ, RZ, RZ ;  /* 0x000000ffff0b7224 */ /* 0x000fe200078e00ff */
[----:B---3--:R-:W-:Y:S01]  /*0200*/  UIADD3 UR9, UP0, UPT, UR4, 0x3, URZ ;  /* 0x0000000304097890 */ /* 0x008fe2000ff1e0ff */
[----:B------:R-:W-:Y:S01]  /*0210*/  VIADD R14, R1, 0x50 ;  /* 0x00000050010e7836 */ /* 0x000fe20000000000 */
[----:B----4-:R-:W-:Y:S02]  /*0220*/  ULOP3.LUT UR7, UR6, 0x7ffffff8, URZ, 0xc0, !UPT ;  /* 0x7ffffff806077892 */ /* 0x010fe4000f8ec0ff */
[----:B------:R-:W-:Y:S02]  /*0230*/  ULOP3.LUT UR13, UR6, 0x7, URZ, 0xc0, !UPT ;  /* 0x00000007060d7892 */ /* 0x000fe4000f8ec0ff */
[----:B------:R-:W-:Y:S02]  /*0240*/  UIADD3.X UR10, UPT, UPT, URZ, UR5, URZ, UP0, !UPT ;  /* 0x00000005ff0a7290 */ /* 0x000fe400087fe4ff */
[----:B------:R-:W-:Y:S02]  /*0250*/  ULOP3.LUT UR6, UR6, 0x3, URZ, 0xc0, !UPT ;  /* 0x0000000306067892 */ /* 0x000fe4000f8ec0ff */
[----:B------:R-:W-:Y:S01]  /*0260*/  UIADD3 UR12, UPT, UPT, -UR7, URZ, URZ ;  /* 0x000000ff070c7290 */ /* 0x000fe2000fffe1ff */
[----:B------:R-:W-:Y:S01]  /*0270*/  UMOV UR4, URZ ;  /* 0x000000ff00047c82 */ /* 0x000fe20008000000 */
[----:B--2---:R-:W-:-:S04]  /*0280*/  IMAD R13, R4, UR8, R13 ;  /* 0x00000008040d7c24 */ /* 0x004fc8000f8e020d */
[----:B-1----:R-:W-:-:S07]  /*0290*/  IMAD R13, R13, 0x41c64e6d, R6 ;  /* 0x41c64e6d0d0d7824 */ /* 0x002fce00078e0206 */
.L_x_142:
[C---:B-----5:R-:W-:Y:S01]  /*02a0*/  IMAD.SHL.U32 R2, R20.reuse, 0x4, RZ ;  /* 0x0000000414027824 */ /* 0x060fe200078e00ff */
[----:B------:R-:W-:Y:S01]  /*02b0*/  LOP3.LUT R3, R20, 0xffff, RZ, 0xc0, !PT ;  /* 0x0000ffff14037812 */ /* 0x000fe200078ec0ff */
[C---:B------:R-:W-:Y:S01]  /*02c0*/  IMAD.SHL.U32 R4, R0.reuse, 0x4, RZ ;  /* 0x0000000400047824 */ /* 0x040fe200078e00ff */
[----:B------:R-:W-:Y:S01]  /*02d0*/  LOP3.LUT R5, R0, 0xffff, RZ, 0xc0, !PT ;  /* 0x0000ffff00057812 */ /* 0x000fe200078ec0ff */
[----:B------:R-:W-:Y:S01]  /*02e0*/  IMAD.MOV.U32 R6, RZ, RZ, 0x1 ;  /* 0x00000001ff067424 */ /* 0x000fe200078e00ff */
[----:B------:R-:W-:Y:S01]  /*02f0*/  LOP3.LUT R2, R2, 0x3c, RZ, 0xc0, !PT ;  /* 0x0000003c02027812 */ /* 0x000fe200078ec0ff */
[----:B------:R-:W0:Y:S01]  /*0300*/  LDCU UR5, c[0x0][0x390] ;  /* 0x00007200ff0577ac */ /* 0x000e220008000800 */
[----:B------:R-:W-:Y:S01]  /*0310*/  SHF.R.U32.HI R3, RZ, 0x4, R3 ;  /* 0x00000004ff037819 */ /* 0x000fe20000011603 */
[----:B------:R1:W-:Y:S01]  /*0320*/  STL [R1+0x8c], RZ ;  /* 0x00008cff01007387 */ /* 0x0003e20000100800 */
[----:B------:R-:W-:Y:S02]  /*0330*/  LOP3.LUT R4, R4, 0x3c, RZ, 0xc0, !PT ;  /* 0x0000003c04047812 */ /* 0x000fe400078ec0ff */
[----:B------:R-:W-:Y:S01]  /*0340*/  SHF.R.U32.HI R5, RZ, 0x4, R5 ;  /* 0x00000004ff057819 */ /* 0x000fe20000011605 */
[----:B------:R1:W-:Y:S01]  /*0350*/  STL.128 [R1+0x90], RZ ;  /* 0x000090ff01007387 */ /* 0x0003e20000100c00 */
[----:B------:R-:W-:-:S02]  /*0360*/  LOP3.LUT R0, R2, 0x3, R3, 0xf8, !PT ;  /* 0x0000000302007812 */ /* 0x000fc400078ef803 */
[----:B------:R-:W-:Y:S01]  /*0370*/  LOP3.LUT R2, R4, 0x3, R5, 0xf8, !PT ;  /* 0x0000000304027812 */ /* 0x000fe200078ef805 */
[----:B------:R1:W-:Y:S01]  /*0380*/  STL.128 [R1+0xa0], RZ ;  /* 0x0000a0ff01007387 */ /* 0x0003e20000100c00 */
[----:B------:R-:W-:Y:S02]  /*0390*/  LOP3.LUT R0, R0, 0xffff, RZ, 0xc0, !PT ;  /* 0x0000ffff00007812 */ /* 0x000fe400078ec0ff */
[----:B------:R-:W-:Y:S01]  /*03a0*/  LOP3.LUT R2, R2, 0xffff, RZ, 0xc0, !PT ;  /* 0x0000ffff02027812 */ /* 0x000fe200078ec0ff */
[----:B------:R1:W-:Y:S01]  /*03b0*/  STL.128 [R1+0xb0], RZ ;  /* 0x0000b0ff01007387 */ /* 0x0003e20000100c00 */
[----:B------:R-:W-:Y:S01]  /*03c0*/  PRMT R3, R6, 0x7610, R3 ;  /* 0x0000761006037816 */ /* 0x000fe20000000003 */
[C---:B------:R-:W-:Y:S02]  /*03d0*/  IMAD.IADD R0, R1.reuse, 0x1, R0 ;  /* 0x0000000101007824 */ /* 0x040fe400078e0200 */
[----:B------:R-:W-:Y:S01]  /*03e0*/  IMAD.IADD R2, R1, 0x1, R2 ;  /* 0x0000000101027824 */ /* 0x000fe200078e0202 */
[----:B0-----:R-:W-:-:S02]  /*03f0*/  UISETP.GE.AND UP0, UPT, UR5, 0x1, UPT ;  /* 0x000000010500788c */ /* 0x001fc4000bf06270 */
[----:B------:R1:W-:Y:S04]  /*0400*/  STL.U8 [R0+0x8c], R3 ;  /* 0x00008c0300007387 */ /* 0x0003e80000100000 */
[----:B------:R1:W-:Y:S03]  /*0410*/  STL.U8 [R2+0x8c], R3 ;  /* 0x00008c0302007387 */ /* 0x0003e60000100000 */
[----:B------:R-:W-:Y:S05]  /*0420*/  BRA.U !UP0, `(.L_x_3) ;  /* 0x0000000d08587547 */ /* 0x000fea000b800000 */
[----:B------:R-:W-:-:S03]  /*0430*/  UISETP.GE.U32.AND UP0, UPT, UR5, 0x8, UPT ;  /* 0x000000080500788c */ /* 0x000fc6000bf06070 */
[----:B------:R-:W-:-:S06]  /*0440*/  UMOV UR5, URZ ;  /* 0x000000ff00057c82 */ /* 0x000fcc0008000000 */
[----:B------:R-:W-:Y:S05]  /*0450*/  BRA.U !UP0, `(.L_x_4) ;  /* 0x00000005088c7547 */ /* 0x000fea000b800000 */
[----:B------:R-:W-:Y:S01]  /*0460*/  IMAD.U32 R5, RZ, RZ, UR9 ;  /* 0x00000009ff057e24 */ /* 0x000fe2000f8e00ff */
[----:B------:R-:W-:Y:S01]  /*0470*/  UMOV UR5, UR12 ;  /* 0x0000000c00057c82 */ /* 0x000fe20008000000 */
[----:B------:R-:W-:-:S07]  /*0480*/  IMAD.U32 R9, RZ, RZ, UR10 ;  /* 0x0000000aff097e24 */ /* 0x000fce000f8e00ff */
.L_x_6:
[----:B------:R-:W-:-:S05]  /*0490*/  IMAD.MOV.U32 R8, RZ, RZ, R5 ;  /* 0x000000ffff087224 */ /* 0x000fca00078e0005 */
[----:B0-----:R-:W2:Y:S04]  /*04a0*/  LDG.E.S8 R15, desc[UR16][R8.64+-0x3] ;  /* 0xfffffd10080f7981 */ /* 0x001ea8000c1e1300 */
[----:B------:R-:W3:Y:S04]  /*04b0*/  LDG.E.S8 R17, desc[UR16][R8.64+-0x2] ;  /* 0xfffffe1008117981 */ /* 0x000ee8000c1e1300 */
[----:B------:R-:W4:Y:S04]  /*04c0*/  LDG.E.S8 R10, desc[UR16][R8.64+-0x1] ;  /* 0xffffff10080a7981 */ /* 0x000f28000c1e1300 */
[----:B------:R-:W5:Y:S04]  /*04d0*/  LDG.E.S8 R16, desc[UR16][R8.64] ;  /* 0x0000001008107981 */ /* 0x000f68000c1e1300 */
[----:B------:R-:W5:Y:S04]  /*04e0*/  LDG.E.S8 R7, desc[UR16][R8.64+0x1] ;  /* 0x0000011008077981 */ /* 0x000f68000c1e1300 */
[----:B------:R-:W5:Y:S04]  /*04f0*/  LDG.E.S8 R6, desc[UR16][R8.64+0x2] ;  /* 0x0000021008067981 */ /* 0x000f68000c1e1300 */
[----:B------:R-:W5:Y:S04]  /*0500*/  LDG.E.S8 R5, desc[UR16][R8.64+0x3] ;  /* 0x0000031008057981 */ /* 0x000f68000c1e1300 */
[----:B-1----:R-:W5:Y:S01]  /*0510*/  LDG.E.S8 R3, desc[UR16][R8.64+0x4] ;  /* 0x0000041008037981 */ /* 0x002f62000c1e1300 */
[----:B------:R-:W-:Y:S01]  /*0520*/  IMAD.MOV.U32 R19, RZ, RZ, 0x1 ;  /* 0x00000001ff137424 */ /* 0x000fe200078e00ff */
[----:B------:R-:W-:Y:S01]  /*0530*/  UIADD3 UR5, UPT, UPT, UR5, 0x8, URZ ;  /* 0x0000000805057890 */ /* 0x000fe2000fffe0ff */
[----:B------:R-:W-:-:S02]  /*0540*/  IMAD.MOV.U32 R20, RZ, RZ, 0x1 ;  /* 0x00000001ff147424 */ /* 0x000fc400078e00ff */
[----:B------:R-:W-:Y:S01]  /*0550*/  IMAD.MOV.U32 R21, RZ, RZ, 0x1 ;  /* 0x00000001ff157424 */ /* 0x000fe200078e00ff */
[----:B------:R-:W-:Y:S01]  /*0560*/  UISETP.NE.AND UP0, UPT, UR5, URZ, UPT ;  /* 0x000000ff0500728c */ /* 0x000fe2000bf05270 */
[----:B--2---:R-:W-:Y:S02]  /*0570*/  ISETP.GT.AND P0, PT, R15, -0x1, PT ;  /* 0xffffffff0f00780c */ /* 0x004fe40003f04270 */
[----:B---3--:R-:W-:Y:S02]  /*0580*/  ISETP.GT.AND P1, PT, R17, -0x1, PT ;  /* 0xffffffff1100780c */ /* 0x008fe40003f24270 */
[----:B----4-:R-:W-:Y:S02]  /*0590*/  ISETP.GT.AND P2, PT, R10, -0x1, PT ;  /* 0xffffffff0a00780c */ /* 0x010fe40003f44270 */
[----:B-----5:R-:W-:-:S07]  /*05a0*/  ISETP.GT.AND P3, PT, R16, -0x1, PT ;  /* 0xffffffff1000780c */ /* 0x020fce0003f64270 */
[C---:B------:R-:W-:Y:S01]  /*05b0*/  @!P0 IMAD.SHL.U32 R0, R15.reuse, 0x4, RZ ;  /* 0x000000040f008824 */ /* 0x040fe200078e00ff */
[----:B------:R-:W-:Y:S02]  /*05c0*/  @!P0 LOP3.LUT R15, R15, 0xffff, RZ, 0xc0, !PT ;  /* 0x0000ffff0f0f8812 */ /* 0x000fe400078ec0ff */
[----:B------:R-:W-:Y:S01]  /*05d0*/  ISETP.GT.AND P4, PT, R7, -0x1, PT ;  /* 0xffffffff0700780c */ /* 0x000fe20003f84270 */
[C---:B------:R-:W-:Y:S01]  /*05e0*/  @!P1 IMAD.SHL.U32 R2, R17.reuse, 0x4, RZ ;  /* 0x0000000411029824 */ /* 0x040fe200078e00ff */
[----:B------:R-:W-:Y:S02]  /*05f0*/  @!P0 LOP3.LUT R0, R0, 0x3c, RZ, 0xc0, !PT ;  /* 0x0000003c00008812 */ /* 0x000fe400078ec0ff */
[----:B------:R-:W-:Y:S01]  /*0600*/  @!P0 SHF.R.U32.HI R15, RZ, 0x4, R15 ;  /* 0x00000004ff0f8819 */ /* 0x000fe2000001160f */
[----:B------:R-:W-:Y:S01]  /*0610*/  @!P2 IMAD.SHL.U32 R4, R10, 0x4, RZ ;  /* 0x000000040a04a824 */ /* 0x000fe200078e00ff */
[----:B------:R-:W-:Y:S02]  /*0620*/  @!P1 LOP3.LUT R17, R17, 0xffff, RZ, 0xc0, !PT ;  /* 0x0000ffff11119812 */ /* 0x000fe400078ec0ff */
[----:B------:R-:W-:-:S02]  /*0630*/  @!P0 LOP3.LUT R0, R0, 0x3, R15, 0xf8, !PT ;  /* 0x0000000300008812 */ /* 0x000fc400078ef80f */
[----:B------:R-:W-:Y:S01]  /*0640*/  @!P2 LOP3.LUT R15, R10, 0xffff, RZ, 0xc0, !PT ;  /* 0x0000ffff0a0fa812 */ /* 0x000fe200078ec0ff */
[----:B------:R-:W-:Y:S01]  /*0650*/  @!P3 IMAD.SHL.U32 R10, R16, 0x4, RZ ;  /* 0x00000004100ab824 */ /* 0x000fe200078e00ff */
[----:B------:R-:W-:Y:S02]  /*0660*/  @!P1 LOP3.LUT R2, R2, 0x3c, RZ, 0xc0, !PT ;  /* 0x0000003c02029812 */ /* 0x000fe400078ec0ff */
[----:B------:R-:W-:Y:S02]  /*0670*/  @!P1 SHF.R.U32.HI R17, RZ, 0x4, R17 ;  /* 0x00000004ff119819 */ /* 0x000fe40000011611 */
[----:B------:R-:W-:Y:S02]  /*0680*/  @!P2 LOP3.LUT R4, R4, 0x3c, RZ, 0xc0, !PT ;  /* 0x0000003c0404a812 */ /* 0x000fe400078ec0ff */
[----:B------:R-:W-:Y:S02]  /*0690*/  @!P2 SHF.R.U32.HI R15, RZ, 0x4, R15 ;  /* 0x00000004ff0fa819 */ /* 0x000fe4000001160f */
[----:B------:R-:W-:-:S02]  /*06a0*/  ISETP.GT.AND P5, PT, R6, -0x1, PT ;  /* 0xffffffff0600780c */ /* 0x000fc40003fa4270 */
[----:B------:R-:W-:Y:S02]  /*06b0*/  ISETP.GT.AND P6, PT, R5, -0x1, PT ;  /* 0xffffffff0500780c */ /* 0x000fe40003fc4270 */
[----:B------:R-:W-:Y:S02]  /*06c0*/  @!P1 LOP3.LUT R2, R2, 0x3, R17, 0xf8, !PT ;  /* 0x0000000302029812 */ /* 0x000fe400078ef811 */
[----:B------:R-:W-:Y:S02]  /*06d0*/  @!P2 LOP3.LUT R4, R4, 0x3, R15, 0xf8, !PT ;  /* 0x000000030404a812 */ /* 0x000fe400078ef80f */
[----:B------:R-:W-:Y:S02]  /*06e0*/  @!P3 LOP3.LUT R15, R16, 0xffff, RZ, 0xc0, !PT ;  /* 0x0000ffff100fb812 */ /* 0x000fe400078ec0ff */
[----:B------:R-:W-:Y:S02]  /*06f0*/  @!P0 LOP3.LUT R0, R0, 0xffff, RZ, 0xc0, !PT ;  /* 0x0000ffff00008812 */ /* 0x000fe400078ec0ff */
[----:B------:R-:W-:-:S02]  /*0700*/  @!P1 LOP3.LUT R2, R2, 0xffff, RZ, 0xc0, !PT ;  /* 0x0000ffff02029812 */ /* 0x000fc400078ec0ff */
[----:B------:R-:W-:Y:S01]  /*0710*/  @!P2 LOP3.LUT R4, R4, 0xffff, RZ, 0xc0, !PT ;  /* 0x0000ffff0404a812 */ /* 0x000fe200078ec0ff */
[C---:B------:R-:W-:Y:S01]  /*0720*/  @!P0 IMAD.IADD R18, R1.reuse, 0x1, R0 ;  /* 0x0000000101128824 */ /* 0x040fe200078e0200 */
[----:B------:R-:W-:Y:S01]  /*0730*/  @!P3 LOP3.LUT R10, R10, 0x3c, RZ, 0xc0, !PT ;  /* 0x0000003c0a0ab812 */ /* 0x000fe200078ec0ff */
[C---:B------:R-:W-:Y:S01]  /*0740*/  @!P1 IMAD.IADD R17, R1.reuse, 0x1, R2 ;  /* 0x0000000101119824 */ /* 0x040fe200078e0202 */
[----:B------:R-:W-:Y:S01]  /*0750*/  @!P3 SHF.R.U32.HI R15, RZ, 0x4, R15 ;  /* 0x00000004ff0fb819 */ /* 0x000fe2000001160f */
[----:B------:R-:W-:Y:S01]  /*0760*/  @!P2 IMAD.IADD R16, R1, 0x1, R4 ;  /* 0x000000010110a824 */ /* 0x000fe200078e0204 */
[----:B------:R-:W-:Y:S01]  /*0770*/  @!P0 STL.U8 [R18+0x8c], R19 ;  /* 0x00008c1312008387 */ /* 0x000fe20000100000 */
[C---:B------:R-:W-:Y:S01]  /*0780*/  @!P4 IMAD.SHL.U32 R2, R7.reuse, 0x4, RZ ;  /* 0x000000040702c824 */ /* 0x040fe200078e00ff */
[----:B------:R-:W-:Y:S01]  /*0790*/  @!P3 LOP3.LUT R0, R10, 0x3, R15, 0xf8, !PT ;  /* 0x000000030a00b812 */ /* 0x000fe200078ef80f */
[C---:B------:R-:W-:Y:S01]  /*07a0*/  @!P5 IMAD.SHL.U32 R4, R6.reuse, 0x4, RZ ;  /* 0x000000040604d824 */ /* 0x040fe200078e00ff */
[----:B------:R-:W-:Y:S01]  /*07b0*/  @!P4 LOP3.LUT R7, R7, 0xffff, RZ, 0xc0, !PT ;  /* 0x0000ffff0707c812 */ /* 0x000fe200078ec0ff */
[----:B------:R-:W-:Y:S01]  /*07c0*/  @!P1 STL.U8 [R17+0x8c], R20 ;  /* 0x00008c1411009387 */ /* 0x000fe20000100000 */
[----:B------:R-:W-:Y:S01]  /*07d0*/  @!P5 LOP3.LUT R15, R6, 0xffff, RZ, 0xc0, !PT ;  /* 0x0000ffff060fd812 */ /* 0x000fe200078ec0ff */
[C---:B------:R-:W-:Y:S01]  /*07e0*/  @!P6 IMAD.SHL.U32 R6, R5.reuse, 0x4, RZ ;  /* 0x000000040506e824 */ /* 0x040fe200078e00ff */
[----:B------:R-:W-:Y:S01]  /*07f0*/  @!P6 LOP3.LUT R5, R5, 0xffff, RZ, 0xc0, !PT ;  /* 0x0000ffff0505e812 */ /* 0x000fe200078ec0ff */
[----:B------:R-:W-:Y:S01]  /*0800*/  IMAD.MOV.U32 R10, RZ, RZ, 0x1 ;  /* 0x00000001ff0a7424 */ /* 0x000fe200078e00ff */
[----:B------:R-:W-:Y:S01]  /*0810*/  @!P4 LOP3.LUT R2, R2, 0x3c, RZ, 0xc0, !PT ;  /* 0x0000003c0202c812 */ /* 0x000fe200078ec0ff */
[----:B------:R0:W-:Y:S01]  /*0820*/  @!P2 STL.U8 [R16+0x8c], R21 ;  /* 0x00008c151000a387 */ /* 0x0001e20000100000 */
[----:B------:R-:W-:-:S02]  /*0830*/  @!P4 SHF.R.U32.HI R7, RZ, 0x4, R7 ;  /* 0x00000004ff07c819 */ /* 0x000fc40000011607 */
[----:B------:R-:W-:Y:S02]  /*0840*/  @!P5 LOP3.LUT R4, R4, 0x3c, RZ, 0xc0, !PT ;  /* 0x0000003c0404d812 */ /* 0x000fe400078ec0ff */
[----:B------:R-:W-:Y:S02]  /*0850*/  @!P5 SHF.R.U32.HI R15, RZ, 0x4, R15 ;  /* 0x00000004ff0fd819 */ /* 0x000fe4000001160f */
[----:B------:R-:W-:Y:S02]  /*0860*/  @!P6 LOP3.LUT R6, R6, 0x3c, RZ, 0xc0, !PT ;  /* 0x0000003c0606e812 */ /* 0x000fe400078ec0ff */
[----:B------:R-:W-:Y:S01]  /*0870*/  @!P6 SHF.R.U32.HI R5, RZ, 0x4, R5 ;  /* 0x00000004ff05e819 */ /* 0x000fe20000011605 */
[----:B0-----:R-:W-:Y:S01]  /*0880*/  IMAD.MOV.U32 R16, RZ, RZ, 0x1 ;  /* 0x00000001ff107424 */ /* 0x001fe200078e00ff */
[----:B------:R-:W-:Y:S01]  /*0890*/  @!P4 LOP3.LUT R2, R2, 0x3, R7, 0xf8, !PT ;  /* 0x000000030202c812 */ /* 0x000fe200078ef807 */
[----:B------:R-:W-:Y:S01]  /*08a0*/  IMAD.MOV.U32 R7, RZ, RZ, 0x1 ;  /* 0x00000001ff077424 */ /* 0x000fe200078e00ff */
[----:B------:R-:W-:Y:S01]  /*08b0*/  @!P5 LOP3.LUT R4, R4, 0x3, R15, 0xf8, !PT ;  /* 0x000000030404d812 */ /* 0x000fe200078ef80f */
[----:B------:R-:W-:Y:S01]  /*08c0*/  IMAD.MOV.U32 R15, RZ, RZ, 0x1 ;  /* 0x00000001ff0f7424 */ /* 0x000fe200078e00ff */
[----:B------:R-:W-:-:S02]  /*08d0*/  @!P6 LOP3.LUT R6, R6, 0x3, R5, 0xf8, !PT ;  /* 0x000000030606e812 */ /* 0x000fc400078ef805 */
[----:B------:R-:W-:Y:S02]  /*08e0*/  @!P3 LOP3.LUT R0, R0, 0xffff, RZ, 0xc0, !PT ;  /* 0x0000ffff0000b812 */ /* 0x000fe400078ec0ff */
[----:B------:R-:W-:Y:S02]  /*08f0*/  @!P4 LOP3.LUT R2, R2, 0xffff, RZ, 0xc0, !PT ;  /* 0x0000ffff0202c812 */ /* 0x000fe400078ec0ff */
[----:B------:R-:W-:Y:S01]  /*0900*/  @!P5 LOP3.LUT R4, R4, 0xffff, RZ, 0xc0, !PT ;  /* 0x0000ffff0404d812 */ /* 0x000fe200078ec0ff */
[C---:B------:R-:W-:Y:S01]  /*0910*/  @!P3 IMAD.IADD R0, R1.reuse, 0x1, R0 ;  /* 0x000000010100b824 */ /* 0x040fe200078e0200 */
[----:B------:R-:W-:Y:S01]  /*0920*/  @!P6 LOP3.LUT R6, R6, 0xffff, RZ, 0xc0, !PT ;  /* 0x0000ffff0606e812 */ /* 0x000fe200078ec0ff */
[----:B------:R-:W-:Y:S01]  /*0930*/  @!P4 IMAD.IADD R2, R1, 0x1, R2 ;  /* 0x000000010102c824 */ /* 0x000fe200078e0202 */
[----:B------:R-:W-:Y:S01]  /*0940*/  ISETP.GT.AND P0, PT, R3, -0x1, PT ;  /* 0xffffffff0300780c */ /* 0x000fe20003f04270 */
[C---:B------:R-:W-:Y:S01]  /*0950*/  @!P5 IMAD.IADD R4, R1.reuse, 0x1, R4 ;  /* 0x000000010104d824 */ /* 0x040fe200078e0204 */
[----:B------:R0:W-:Y:S01]  /*0960*/  @!P3 STL.U8 [R0+0x8c], R7 ;  /* 0x00008c070000b387 */ /* 0x0001e20000100000 */
[----:B------:R-:W-:Y:S01]  /*0970*/  @!P6 IMAD.IADD R6, R1, 0x1, R6 ;  /* 0x000000010106e824 */ /* 0x000fe200078e0206 */
[----:B------:R-:W-:-:S02]  /*0980*/  IADD3 R5, P1, PT, R8, 0x8, RZ ;  /* 0x0000000808057810 */ /* 0x000fc40007f3e0ff */
[----:B------:R0:W-:Y:S04]  /*0990*/  @!P4 STL.U8 [R2+0x8c], R10 ;  /* 0x00008c0a0200c387 */ /* 0x0001e80000100000 */
[----:B------:R0:W-:Y:S04]  /*09a0*/  @!P5 STL.U8 [R4+0x8c], R15 ;  /* 0x00008c0f0400d387 */ /* 0x0001e80000100000 */
[----:B------:R0:W-:Y:S01]  /*09b0*/  @!P6 STL.U8 [R6+0x8c], R16 ;  /* 0x00008c100600e387 */ /* 0x0001e20000100000 */
[----:B------:R-:W-:Y:S05]  /*09c0*/  @P0 BRA `(.L_x_5) ;  /* 0x0000000000240947 */ /* 0x000fea0003800000 */
[C---:B0-----:R-:W-:Y:S01]  /*09d0*/  IMAD.SHL.U32 R0, R3.reuse, 0x4, RZ ;  /* 0x0000000403007824 */ /* 0x041fe200078e00ff */
[----:B------:R-:W-:Y:S01]  /*09e0*/  LOP3.LUT R3, R3, 0xffff, RZ, 0xc0, !PT ;  /* 0x0000ffff03037812 */ /* 0x000fe200078ec0ff */
[----:B------:R-:W-:-:S03]  /*09f0*/  IMAD.MOV.U32 R2, RZ, RZ, 0x1 ;  /* 0x00000001ff027424 */ /* 0x000fc600078e00ff */
[----:B------:R-:W-:Y:S02]  /*0a00*/  LOP3.LUT R0, R0, 0x3c, RZ, 0xc0, !PT ;  /* 0x0000003c00007812 */ /* 0x000fe400078ec0ff */
[----:B------:R-:W-:-:S04]  /*0a10*/  SHF.R.U32.HI R3, RZ, 0x4, R3 ;  /* 0x00000004ff037819 */ /* 0x000fc80000011603 */
[----:B------:R-:W-:-:S04]  /*0a20*/  LOP3.LUT R0, R0, 0x3, R3, 0xf8, !PT ;  /* 0x0000000300007812 */ /* 0x000fc800078ef803 */
[----:B------:R-:W-:-:S05]  /*0a30*/  LOP3.LUT R0, R0, 0xffff, RZ, 0xc0, !PT ;  /* 0x0000ffff00007812 */ /* 0x000fca00078ec0ff */
[----:B------:R-:W-:-:S05]  /*0a40*/  IMAD.IADD R0, R1, 0x1, R0 ;  /* 0x0000000101007824 */ /* 0x000fca00078e0200 */
[----:B------:R1:W-:Y:S02]  /*0a50*/  STL.U8 [R0+0x8c], R2 ;  /* 0x00008c0200007387 */ /* 0x0003e40000100000 */
.L_x_5:
[----:B------:R-:W-:Y:S01]  /*0a60*/  IMAD.X R9, RZ, RZ, R9, P1 ;  /* 0x000000ffff097224 */ /* 0x000fe200008e0609 */
[----:B------:R-:W-:Y:S06]  /*0a70*/  BRA.U UP0, `(.L_x_6) ;  /* 0xfffffff900847547 */ /* 0x000fec000b83ffff */
[----:B------:R-:W-:-:S05]  /*0a80*/  UMOV UR5, UR7 ;  /* 0x0000000700057c82 */ /* 0x000fca0008000000 */
.L_x_4:
[----:B------:R-:W-:-:S09]  /*0a90*/  UISETP.NE.AND UP0, UPT, UR13, URZ, UPT ;  /* 0x000000ff0d00728c */ /* 0x000fd2000bf05270 */
[----:B------:R-:W-:Y:S05]  /*0aa0*/  BRA.U !UP0, `(.L_x_3) ;  /* 0x0000000508b87547 */ /* 0x000fea000b800000 */
[----:B------:R-:W-:-:S04]  /*0ab0*/  UIADD3 UR8, UPT, UPT, UR13, -0x1, URZ ;  /* 0xffffffff0d087890 */ /* 0x000fc8000fffe0ff */
[----:B------:R-:W-:-:S09]  /*0ac0*/  UISETP.GE.U32.AND UP0, UPT, UR8, 0x3, UPT ;  /* 0x000000030800788c */ /* 0x000fd2000bf06070 */
[----:B------:R-:W-:Y:S05]  /*0ad0*/  BRA.U !UP0, `(.L_x_7) ;  /* 0x0000000108d47547 */ /* 0x000fea000b800000 */
[----:B------:R-:W2:Y:S02]  /*0ae0*/  LDCU.64 UR14, c[0x0][0x388] ;  /* 0x00007100ff0e77ac */ /* 0x000ea40008000a00 */
[----:B--2---:R-:W-:-:S04]  /*0af0*/  UIADD3 UR8, UP0, UPT, UR5, UR14, URZ ;  /* 0x0000000e05087290 */ /* 0x004fc8000ff1e0ff */
[----:B------:R-:W-:Y:S02]  /*0b00*/  UIADD3.X UR11, UPT, UPT, URZ, UR15, URZ, UP0, !UPT ;  /* 0x0000000fff0b7290 */ /* 0x000fe400087fe4ff */
[----:B01----:R-:W-:-:S04]  /*0b10*/  IMAD.U32 R2, RZ, RZ, UR8 ;  /* 0x00000008ff027e24 */ /* 0x003fc8000f8e00ff */
[----:B------:R-:W-:-:S05]  /*0b20*/  IMAD.U32 R3, RZ, RZ, UR11 ;  /* 0x0000000bff037e24 */ /* 0x000fca000f8e00ff */
[----:B------:R-:W2:Y:S04]  /*0b30*/  LDG.E.S8 R5, desc[UR16][R2.64] ;  /* 0x0000001002057981 */ /* 0x000ea8000c1e1300 */
[----:B------:R-:W3:Y:S04]  /*0b40*/  LDG.E.S8 R6, desc[UR16][R2.64+0x1] ;  /* 0x0000011002067981 */ /* 0x000ee8000c1e1300 */
[----:B------:R-:W4:Y:S04]  /*0b50*/  LDG.E.S8 R7, desc[UR16][R2.64+0x2] ;  /* 0x0000021002077981 */ /* 0x000f28000c1e1300 */
[----:B------:R0:W5:Y:S01]  /*0b60*/  LDG.E.S8 R8, desc[UR16][R2.64+0x3] ;  /* 0x0000031002087981 */ /* 0x000162000c1e1300 */
[----:B------:R-:W-:Y:S01]  /*0b70*/  IMAD.MOV.U32 R9, RZ, RZ, 0x1 ;  /* 0x00000001ff097424 */ /* 0x000fe200078e00ff */
[----:B------:R-:W-:Y:S01]  /*0b80*/  UIADD3 UR5, UPT, UPT, UR5, 0x4, URZ ;  /* 0x0000000405057890 */ /* 0x000fe2000fffe0ff */
[----:B--2---:R-:W-:-:S02]  /*0b90*/  ISETP.GT.AND P0, PT, R5, -0x1, PT ;  /* 0xffffffff0500780c */ /* 0x004fc40003f04270 */
[----:B---3--:R-:W-:Y:S02]  /*0ba0*/  ISETP.GT.AND P1, PT, R6, -0x1, PT ;  /* 0xffffffff0600780c */ /* 0x008fe40003f24270 */
[----:B----4-:R-:W-:-:S09]  /*0bb0*/  ISETP.GT.AND P2, PT, R7, -0x1, PT ;  /* 0xffffffff0700780c */ /* 0x010fd20003f44270 */
[C---:B------:R-:W-:Y:S01]  /*0bc0*/  @!P0 IMAD.SHL.U32 R0, R5.reuse, 0x4, RZ ;  /* 0x0000000405008824 */ /* 0x040fe200078e00ff */
[----:B------:R-:W-:Y:S01]  /*0bd0*/  @!P0 LOP3.LUT R5, R5, 0xffff, RZ, 0xc0, !PT ;  /* 0x0000ffff05058812 */ /* 0x000fe200078ec0ff */
[----:B------:R-:W-:-:S03]  /*0be0*/  @!P1 IMAD.SHL.U32 R4, R6, 0x4, RZ ;  /* 0x0000000406049824 */ /* 0x000fc600078e00ff */
[----:B------:R-:W-:Y:S02]  /*0bf0*/  @!P0 LOP3.LUT R0, R0, 0x3c, RZ, 0xc0, !PT ;  /* 0x0000003c00008812 */ /* 0x000fe400078ec0ff */
[----:B------:R-:W-:Y:S01]  /*0c00*/  @!P0 SHF.R.U32.HI R5, RZ, 0x4, R5 ;  /* 0x00000004ff058819 */ /* 0x000fe20000011605 */
[C---:B0-----:R-:W-:Y:S01]  /*0c10*/  @!P2 IMAD.SHL.U32 R2, R7.reuse, 0x4, RZ ;  /* 0x000000040702a824 */ /* 0x041fe200078e00ff */
[----:B------:R-:W-:Y:S02]  /*0c20*/  @!P1 LOP3.LUT R4, R4, 0x3c, RZ, 0xc0, !PT ;  /* 0x0000003c04049812 */ /* 0x000fe400078ec0ff */
[----:B------:R-:W-:Y:S02]  /*0c30*/  @!P0 LOP3.LUT R0, R0, 0x3, R5, 0xf8, !PT ;  /* 0x0000000300008812 */ /* 0x000fe400078ef805 */
[----:B------:R-:W-:Y:S02]  /*0c40*/  @!P1 LOP3.LUT R5, R6, 0xffff, RZ, 0xc0, !PT ;  /* 0x0000ffff06059812 */ /* 0x000fe400078ec0ff */
[----:B------:R-:W-:Y:S01]  /*0c50*/  @!P2 LOP3.LUT R6, R7, 0xffff, RZ, 0xc0, !PT ;  /* 0x0000ffff0706a812 */ /* 0x000fe200078ec0ff */
[----:B------:R-:W-:Y:S01]  /*0c60*/  IMAD.MOV.U32 R7, RZ, RZ, 0x1 ;  /* 0x00000001ff077424 */ /* 0x000fe200078e00ff */
[----:B------:R-:W-:-:S02]  /*0c70*/  @!P1 SHF.R.U32.HI R3, RZ, 0x4, R5 ;  /* 0x00000004ff039819 */ /* 0x000fc40000011605 */
[----:B------:R-:W-:Y:S02]  /*0c80*/  @!P2 LOP3.LUT R5, R2, 0x3c, RZ, 0xc0, !PT ;  /* 0x0000003c0205a812 */ /* 0x000fe400078ec0ff */
[----:B------:R-:W-:Y:S02]  /*0c90*/  @!P2 SHF.R.U32.HI R6, RZ, 0x4, R6 ;  /* 0x00000004ff06a819 */ /* 0x000fe40000011606 */
[----:B------:R-:W-:Y:S02]  /*0ca0*/  @!P1 LOP3.LUT R2, R4, 0x3, R3, 0xf8, !PT ;  /* 0x0000000304029812 */ /* 0x000fe400078ef803 */
[----:B------:R-:W-:Y:S01]  /*0cb0*/  @!P2 LOP3.LUT R4, R5, 0x3, R6, 0xf8, !PT ;  /* 0x000000030504a812 */ /* 0x000fe200078ef806 */
[----:B------:R-:W-:Y:S01]  /*0cc0*/  IMAD.MOV.U32 R6, RZ, RZ, 0x1 ;  /* 0x00000001ff067424 */ /* 0x000fe200078e00ff */
[----:B------:R-:W-:Y:S02]  /*0cd0*/  @!P0 LOP3.LUT R0, R0, 0xffff, RZ, 0xc0, !PT ;  /* 0x0000ffff00008812 */ /* 0x000fe400078ec0ff */
[----:B------:R-:W-:-:S02]  /*0ce0*/  @!P1 LOP3.LUT R2, R2, 0xffff, RZ, 0xc0, !PT ;  /* 0x0000ffff02029812 */ /* 0x000fc400078ec0ff */
[----:B------:R-:W-:Y:S01]  /*0cf0*/  @!P2 LOP3.LUT R4, R4, 0xffff, RZ, 0xc0, !PT ;  /* 0x0000ffff0404a812 */ /* 0x000fe200078ec0ff */
[----:B------:R-:W-:Y:S01]  /*0d00*/  @!P0 IMAD.IADD R0, R1, 0x1, R0 ;  /* 0x0000000101008824 */ /* 0x000fe200078e0200 */
[----:B------:R-:W-:Y:S01]  /*0d10*/  @!P0 PRMT R3, R7, 0x7610, R3 ;  /* 0x0000761007038816 */ /* 0x000fe20000000003 */
[----:B------:R-:W-:Y:S01]  /*0d20*/  @!P1 IMAD.IADD R2, R1, 0x1, R2 ;  /* 0x0000000101029824 */ /* 0x000fe200078e0202 */
[----:B------:R-:W-:Y:S01]  /*0d30*/  @!P1 PRMT R5, R9, 0x7610, R5 ;  /* 0x0000761009059816 */ /* 0x000fe20000000005 */
[----:B------:R-:W-:Y:S02]  /*0d40*/  @!P2 IMAD.IADD R4, R1, 0x1, R4 ;  /* 0x000000010104a824 */ /* 0x000fe400078e0204 */
[----:B------:R2:W-:Y:S01]  /*0d50*/  @!P0 STL.U8 [R0+0x8c], R3 ;  /* 0x00008c0300008387 */ /* 0x0005e20000100000 */
[----:B-----5:R-:W-:-:S03]  /*0d60*/  ISETP.GT.AND P0, PT, R8, -0x1, PT ;  /* 0xffffffff0800780c */ /* 0x020fc60003f04270 */
[----:B------:R2:W-:Y:S04]  /*0d70*/  @!P1 STL.U8 [R2+0x8c], R5 ;  /* 0x00008c0502009387 */ /* 0x0005e80000100000 */
[----:B------:R2:W-:Y:S06]  /*0d80*/  @!P2 STL.U8 [R4+0x8c], R6 ;  /* 0x00008c060400a387 */ /* 0x0005ec0000100000 */
[----:B------:R-:W-:Y:S05]  /*0d90*/  @P0 BRA `(.L_x_7) ;  /* 0x0000000000240947 */ /* 0x000fea0003800000 */
[C---:B--2---:R-:W-:Y:S01]  /*0da0*/  IMAD.SHL.U32 R0, R8.reuse, 0x4, RZ ;  /* 0x0000000408007824 */ /* 0x044fe200078e00ff */
        /* <DEDUP_REMOVED lines=8> */
.L_x_7:
[----:B------:R-:W-:-:S09]  /*0e30*/  UISETP.NE.AND UP0, UPT, UR6, URZ, UPT ;  /* 0x000000ff0600728c */ /* 0x000fd2000bf05270 */
[----:B------:R-:W-:Y:S05]  /*0e40*/  BRA.U !UP0, `(.L_x_3) ;  /* 0x0000000108d07547 */ /* 0x000fea000b800000 */
[----:B------:R-:W-:-:S09]  /*0e50*/  UISETP.NE.AND UP0, UPT, UR6, 0x1, UPT ;  /* 0x000000010600788c */ /* 0x000fd2000bf05270 */
[----:B------:R-:W-:Y:S05]  /*0e60*/  BRA.U !UP0, `(.L_x_8) ;  /* 0x0000000108787547 */ /* 0x000fea000b800000 */
[----:B------:R-:W4:Y:S02]  /*0e70*/  LDCU.64 UR14, c[0x0][0x388] ;  /* 0x00007100ff0e77ac */ /* 0x000f240008000a00 */
[----:B----4-:R-:W-:-:S04]  /*0e80*/  UIADD3 UR14, UP0, UPT, UR5, UR14, URZ ;  /* 0x0000000e050e7290 */ /* 0x010fc8000ff1e0ff */
[----:B------:R-:W-:Y:S02]  /*0e90*/  UIADD3.X UR15, UPT, UPT, URZ, UR15, URZ, UP0, !UPT ;  /* 0x0000000fff0f7290 */ /* 0x000fe400087fe4ff */
[----:B0123--:R-:W-:-:S04]  /*0ea0*/  IMAD.U32 R2, RZ, RZ, UR14 ;  /* 0x0000000eff027e24 */ /* 0x00ffc8000f8e00ff */
[----:B------:R-:W-:-:S05]  /*0eb0*/  IMAD.U32 R3, RZ, RZ, UR15 ;  /* 0x0000000fff037e24 */ /* 0x000fca000f8e00ff */
[----:B------:R-:W2:Y:S04]  /*0ec0*/  LDG.E.S8 R5, desc[UR16][R2.64] ;  /* 0x0000001002057981 */ /* 0x000ea8000c1e1300 */
[----:B------:R0:W3:Y:S01]  /*0ed0*/  LDG.E.S8 R4, desc[UR16][R2.64+0x1] ;  /* 0x0000011002047981 */ /* 0x0000e2000c1e1300 */
[----:B------:R-:W-:Y:S01]  /*0ee0*/  UIADD3 UR5, UPT, UPT, UR5, 0x2, URZ ;  /* 0x0000000205057890 */ /* 0x000fe2000fffe0ff */
[----:B--2---:R-:W-:-:S13]  /*0ef0*/  ISETP.GT.AND P0, PT, R5, -0x1, PT ;  /* 0xffffffff0500780c */ /* 0x004fda0003f04270 */
[C---:B------:R-:W-:Y:S01]  /*0f00*/  @!P0 IMAD.SHL.U32 R0, R5.reuse, 0x4, RZ ;  /* 0x0000000405008824 */ /* 0x040fe200078e00ff */
[----:B------:R-:W-:-:S04]  /*0f10*/  @!P0 LOP3.LUT R5, R5, 0xffff, RZ, 0xc0, !PT ;  /* 0x0000ffff05058812 */ /* 0x000fc800078ec0ff */
[----:B------:R-:W-:Y:S02]  /*0f20*/  @!P0 LOP3.LUT R0, R0, 0x3c, RZ, 0xc0, !PT ;  /* 0x0000003c00008812 */ /* 0x000fe400078ec0ff */
[----:B------:R-:W-:-:S04]  /*0f30*/  @!P0 SHF.R.U32.HI R5, RZ, 0x4, R5 ;  /* 0x00000004ff058819 */ /* 0x000fc80000011605 */
[----:B------:R-:W-:Y:S01]  /*0f40*/  @!P0 LOP3.LUT R0, R0, 0x3, R5, 0xf8, !PT ;  /* 0x0000000300008812 */ /* 0x000fe200078ef805 */
[----:B------:R-:W-:-:S03]  /*0f50*/  IMAD.MOV.U32 R5, RZ, RZ, 0x1 ;  /* 0x00000001ff057424 */ /* 0x000fc600078e00ff */
[----:B------:R-:W-:Y:S02]  /*0f60*/  @!P0 LOP3.LUT R0, R0, 0xffff, RZ, 0xc0, !PT ;  /* 0x0000ffff00008812 */ /* 0x000fe400078ec0ff */
[----:B0-----:R-:W-:-:S03]  /*0f70*/  @!P0 PRMT R3, R5, 0x7610, R3 ;  /* 0x0000761005038816 */ /* 0x001fc60000000003 */
[----:B------:R-:W-:-:S05]  /*0f80*/  @!P0 IMAD.IADD R0, R1, 0x1, R0 ;  /* 0x0000000101008824 */ /* 0x000fca00078e0200 */
[----:B------:R4:W-:Y:S01]  /*0f90*/  @!P0 STL.U8 [R0+0x8c], R3 ;  /* 0x00008c0300008387 */ /* 0x0009e20000100000 */
[----:B---3--:R-:W-:-:S13]  /*0fa0*/  ISETP.GT.AND P0, PT, R4, -0x1, PT ;  /* 0xffffffff0400780c */ /* 0x008fda0003f04270 */
[----:B----4-:R-:W-:Y:S05]  /*0fb0*/  @P0 BRA `(.L_x_8) ;  /* 0x0000000000240947 */ /* 0x010fea0003800000 */
[C---:B------:R-:W-:Y:S01]  /*0fc0*/  IMAD.SHL.U32 R0, R4.reuse, 0x4, RZ ;  /* 0x0000000404007824 */ /* 0x040fe200078e00ff */
        /* <DEDUP_REMOVED lines=8> */
.L_x_8:
[----:B------:R-:W5:Y:S02]  /*1050*/  LDCU UR8, c[0x0][0x390] ;  /* 0x00007200ff0877ac */ /* 0x000f640008000800 */
[----:B-----5:R-:W-:-:S09]  /*1060*/  ULOP3.LUT UP0, URZ, UR8, 0x1, URZ, 0xc0, !UPT ;  /* 0x0000000108ff7892 */ /* 0x020fd2000f80c0ff */
[----:B------:R-:W-:Y:S05]  /*1070*/  BRA.U !UP0, `(.L_x_3) ;  /* 0x0000000108447547 */ /* 0x000fea000b800000 */
[----:B------:R-:W5:Y:S02]  /*1080*/  LDCU.64 UR14, c[0x0][0x388] ;  /* 0x00007100ff0e77ac */ /* 0x000f640008000a00 */
[----:B-----5:R-:W-:-:S04]  /*1090*/  UIADD3 UR5, UP0, UPT, UR5, UR14, URZ ;  /* 0x0000000e05057290 */ /* 0x020fc8000ff1e0ff */
[----:B------:R-:W-:Y:S02]  /*10a0*/  UIADD3.X UR8, UPT, UPT, URZ, UR15, URZ, UP0, !UPT ;  /* 0x0000000fff087290 */ /* 0x000fe400087fe4ff */
[----:B01234-:R-:W-:-:S04]  /*10b0*/  IMAD.U32 R2, RZ, RZ, UR5 ;  /* 0x00000005ff027e24 */ /* 0x01ffc8000f8e00ff */
[----:B------:R-:W-:-:S05]  /*10c0*/  IMAD.U32 R3, RZ, RZ, UR8 ;  /* 0x00000008ff037e24 */ /* 0x000fca000f8e00ff */
[----:B------:R-:W2:Y:S01]  /*10d0*/  LDG.E.S8 R2, desc[UR16][R2.64] ;  /* 0x0000001002027981 */ /* 0x000ea2000c1e1300 */
[----:B------:R-:W-:Y:S01]  /*10e0*/  IMAD.MOV.U32 R4, RZ, RZ, 0x1 ;  /* 0x00000001ff047424 */ /* 0x000fe200078e00ff */
[----:B--2---:R-:W-:-:S13]  /*10f0*/  ISETP.GT.AND P0, PT, R2, -0x1, PT ;  /* 0xffffffff0200780c */ /* 0x004fda0003f04270 */
[C---:B------:R-:W-:Y:S01]  /*1100*/  @!P0 IMAD.SHL.U32 R0, R2.reuse, 0x4, RZ ;  /* 0x0000000402008824 */ /* 0x040fe200078e00ff */
[----:B------:R-:W-:Y:S02]  /*1110*/  @!P0 LOP3.LUT R5, R2, 0xffff, RZ, 0xc0, !PT ;  /* 0x0000ffff02058812 */ /* 0x000fe400078ec0ff */
[----:B------:R-:W-:Y:S02]  /*1120*/  @!P0 PRMT R3, R4, 0x7610, R3 ;  /* 0x0000761004038816 */ /* 0x000fe40000000003 */
[----:B------:R-:W-:Y:S02]  /*1130*/  @!P0 LOP3.LUT R0, R0, 0x3c, RZ, 0xc0, !PT ;  /* 0x0000003c00008812 */ /* 0x000fe400078ec0ff */
[----:B------:R-:W-:-:S04]  /*1140*/  @!P0 SHF.R.U32.HI R5, RZ, 0x4, R5 ;  /* 0x00000004ff058819 */ /* 0x000fc80000011605 */
[----:B------:R-:W-:-:S04]  /*1150*/  @!P0 LOP3.LUT R0, R0, 0x3, R5, 0xf8, !PT ;  /* 0x0000000300008812 */ /* 0x000fc800078ef805 */
[----:B------:R-:W-:-:S05]  /*1160*/  @!P0 LOP3.LUT R0, R0, 0xffff, RZ, 0xc0, !PT ;  /* 0x0000ffff00008812 */ /* 0x000fca00078ec0ff */
[----:B------:R-:W-:-:S05]  /*1170*/  @!P0 IMAD.IADD R0, R1, 0x1, R0 ;  /* 0x0000000101008824 */ /* 0x000fca00078e0200 */
[----:B------:R0:W-:Y:S02]  /*1180*/  @!P0 STL.U8 [R0+0x8c], R3 ;  /* 0x00008c0300008387 */ /* 0x0001e40000100000 */
.L_x_3:
[----:B01234-:R-:W2:Y:S04]  /*1190*/  LDL.U8 R2, [R1+0x8c] ;  /* 0x00008c0001027983 */ /* 0x01fea80000100000 */
[----:B------:R-:W3:Y:S01]  /*11a0*/  LDL.U8 R0, [R1+0x8d] ;  /* 0x00008d0001007983 */ /* 0x000ee20000100000 */
[----:B--2---:R-:W-:Y:S02]  /*11b0*/  ISETP.NE.AND P0, PT, R2, RZ, PT ;  /* 0x000000ff0200720c */ /* 0x004fe40003f05270 */
[----:B---3--:R-:W-:-:S11]  /*11c0*/  ISETP.NE.AND P1, PT, R0, RZ, PT ;  /* 0x000000ff0000720c */ /* 0x008fd60003f25270 */
[----:B------:R-:W0:Y:S01]  /*11d0*/  @!P0 S2R R3, SR_CgaCtaId ;  /* 0x0000000000038919 */ /* 0x000e220000008800 */
[----:B------:R-:W-:Y:S01]  /*11e0*/  @!P0 MOV R0, 0x400 ;  /* 0x0000040000008802 */ /* 0x000fe20000000f00 */
[----:B------:R-:W1:Y:S01]  /*11f0*/  @!P1 S2R R5, SR_CgaCtaId ;  /* 0x0000000000059919 */ /* 0x000e620000008800 */
[----:B------:R-:W-:Y:S02]  /*1200*/  @!P1 MOV R4, 0x400 ;  /* 0x0000040000049802 */ /* 0x000fe40000000f00 */
[----:B0-----:R-:W-:Y:S01]  /*1210*/  @!P0 LEA R2, R3, R0, 0x18 ;  /* 0x0000000003028211 */ /* 0x001fe200078ec0ff */
[----:B------:R-:W-:Y:S02]  /*1220*/  IMAD.MOV.U32 R0, RZ, RZ, RZ ;  /* 0x000000ffff007224 */ /* 0x000fe400078e00ff */
[----:B------:R-:W-:Y:S01]  /*1230*/  @!P0 IMAD.MOV.U32 R0, RZ, RZ, 0x1 ;  /* 0x00000001ff008424 */ /* 0x000fe200078e00ff */
[----:B-1----:R-:W-:Y:S02]  /*1240*/  @!P1 LEA R3, R5, R4, 0x18 ;  /* 0x0000000405039211 */ /* 0x002fe400078ec0ff */
[----:B------:R-:W0:Y:S01]  /*1250*/  @!P0 LDS.U8 R2, [R2] ;  /* 0x0000000002028984 */ /* 0x000e220000000000 */
[----:B------:R-:W-:-:S03]  /*1260*/  @!P1 IMAD.IADD R6, R1, 0x1, R0 ;  /* 0x0000000101069824 */ /* 0x000fc600078e0200 */
[----:B------:R-:W1:Y:S04]  /*1270*/  @!P1 LDS.U8 R3, [R3+0x1] ;  /* 0x0000010003039984 */ /* 0x000e680000000000 */
[----:B0-----:R-:W-:Y:S04]  /*1280*/  @!P0 STL.U8 [R1+0x58], R2 ;  /* 0x0000580201008387 */ /* 0x001fe80000100000 */
[----:B-1----:R-:W-:Y:S04]  /*1290*/  @!P1 STL.U8 [R6+0x58], R3 ;  /* 0x0000580306009387 */ /* 0x002fe80000100000 */
[----:B------:R-:W2:Y:S02]  /*12a0*/  LDL.U8 R4, [R1+0x8e] ;  /* 0x00008e0001047983 */ /* 0x000ea40000100000 */
[----:B--2---:R-:W-:-:S13]  /*12b0*/  ISETP.NE.AND P0, PT, R4, RZ, PT ;  /* 0x000000ff0400720c */ /* 0x004fda0003f05270 */
[----:B------:R-:W0:Y:S01]  /*12c0*/  @!P0 S2R R5, SR_CgaCtaId ;  /* 0x0000000000058919 */ /* 0x000e220000008800 */
[----:B------:R-:W-:-:S04]  /*12d0*/  @!P0 MOV R4, 0x400 ;  /* 0x0000040000048802 */ /* 0x000fc80000000f00 */
[----:B0-----:R-:W-:Y:S01]  /*12e0*/  @!P0 LEA R5, R5, R4, 0x18 ;  /* 0x0000000405058211 */ /* 0x001fe200078ec0ff */
[----:B------:R-:W-:-:S04]  /*12f0*/  @!P1 VIADD R4, R0, 0x1 ;  /* 0x0000000100049836 */ /* 0x000fc80000000000 */
[----:B------:R-:W-:Y:S01]  /*1300*/  @!P1 IMAD.MOV.U32 R0, RZ, RZ, R4 ;  /* 0x000000ffff009224 */ /* 0x000fe200078e0004 */
[----:B------:R-:W0:Y:S03]  /*1310*/  @!P0 LDS.U8 R5, [R5+0x2] ;  /* 0x0000020005058984 */ /* 0x000e260000000000 */
[----:B------:R-:W-:-:S05]  /*1320*/  @!P0 IMAD.IADD R4, R1, 0x1, R0 ;  /* 0x0000000101048824 */ /* 0x000fca00078e0200 */
[----:B0-----:R-:W-:Y:S04]  /*1330*/  @!P0 STL.U8 [R4+0x58], R5 ;  /* 0x0000580504008387 */ /* 0x001fe80000100000 */
        /* <DEDUP_REMOVED lines=20> */
[----:B------:R-:W2:Y:S01]  /*1480*/  LDL.U8 R2, [R1+0x91] ;  /* 0x0000910001027983 */ /* 0x000ea20000100000 */
[----:B------:R-:W-:-:S04]  /*1490*/  @!P0 VIADD R4, R0, 0x1 ;  /* 0x0000000100048836 */ /* 0x000fc80000000000 */
[----:B------:R-:W-:Y:S01]  /*14a0*/  @!P0 IMAD.MOV.U32 R0, RZ, RZ, R4 ;  /* 0x000000ffff008224 */ /* 0x000fe200078e0004 */
[----:B--2---:R-:W-:-:S13]  /*14b0*/  ISETP.NE.AND P1, PT, R2, RZ, PT ;  /* 0x000000ff0200720c */ /* 0x004fda0003f25270 */
[----:B------:R-:W0:Y:S01]  /*14c0*/  @!P1 S2R R5, SR_CgaCtaId ;  /* 0x0000000000059919 */ /* 0x000e220000008800 */
[----:B------:R-:W-:-:S04]  /*14d0*/  @!P1 MOV R2, 0x400 ;  /* 0x0000040000029802 */ /* 0x000fc80000000f00 */
[----:B0-----:R-:W-:Y:S01]  /*14e0*/  @!P1 LEA R2, R5, R2, 0x18 ;  /* 0x0000000205029211 */ /* 0x001fe200078ec0ff */
[----:B------:R-:W-:-:S05]  /*14f0*/  @!P1 IMAD.IADD R5, R1, 0x1, R0 ;  /* 0x0000000101059824 */ /* 0x000fca00078e0200 */
[----:B------:R-:W0:Y:S04]  /*1500*/  @!P1 LDS.U8 R2, [R2+0x5] ;  /* 0x0000050002029984 */ /* 0x000e280000000000 */
        /* <DEDUP_REMOVED lines=450> */
[----:B0-----:R0:W-:Y:S04]  /*3130*/  @!P0 STL.U8 [R6+0x58], R3 ;  /* 0x0000580306008387 */ /* 0x0011e80000100000 */
[----:B------:R-:W2:Y:S01]  /*3140*/  LDL.U8 R2, [R1+0xbf] ;  /* 0x0000bf0001027983 */ /* 0x000ea20000100000 */
[----:B------:R-:W-:Y:S01]  /*3150*/  @!P0 VIADD R4, R0, 0x1 ;  /* 0x0000000100048836 */ /* 0x000fe20000000000 */
[----:B------:R-:W-:Y:S03]  /*3160*/  BSSY.RECONVERGENT B0, `(.L_x_9) ;  /* 0x00000ef000007945 */ /* 0x000fe60003800200 */
[----:B------:R-:W-:Y:S01]  /*3170*/  @!P0 IMAD.MOV.U32 R0, RZ, RZ, R4 ;  /* 0x000000ffff008224 */ /* 0x000fe200078e0004 */
[----:B--2---:R-:W-:-:S13]  /*3180*/  ISETP.NE.AND P1, PT, R2, RZ, PT ;  /* 0x000000ff0200720c */ /* 0x004fda0003f25270 */
[----:B------:R-:W1:Y:S01]  /*3190*/  @!P1 S2R R5, SR_CgaCtaId ;  /* 0x0000000000059919 */ /* 0x000e620000008800 */
[----:B------:R-:W-:Y:S01]  /*31a0*/  @!P1 MOV R2, 0x400 ;  /* 0x0000040000029802 */ /* 0x000fe20000000f00 */
[----:B0-----:R-:W-:-:S03]  /*31b0*/  @!P1 VIADD R3, R0, 0x1 ;  /* 0x0000000100039836 */ /* 0x001fc60000000000 */
[----:B-1----:R-:W-:Y:S01]  /*31c0*/  @!P1 LEA R2, R5, R2, 0x18 ;  /* 0x0000000205029211 */ /* 0x002fe200078ec0ff */
[----:B------:R-:W-:Y:S02]  /*31d0*/  @!P1 IMAD.IADD R5, R1, 0x1, R0 ;  /* 0x0000000101059824 */ /* 0x000fe400078e0200 */
[----:B------:R-:W-:-:S03]  /*31e0*/  @!P1 IMAD.MOV.U32 R0, RZ, RZ, R3 ;  /* 0x000000ffff009224 */ /* 0x000fc600078e0003 */
[----:B------:R-:W0:Y:S02]  /*31f0*/  @!P1 LDS.U8 R2, [R2+0x33] ;  /* 0x0000330002029984 */ /* 0x000e240000000000 */
[----:B------:R-:W-:Y:S02]  /*3200*/  ISETP.GT.U32.AND P0, PT, R0, 0x1, PT ;  /* 0x000000010000780c */ /* 0x000fe40003f04070 */
[----:B0-----:R0:W-:Y:S11]  /*3210*/  @!P1 STL.U8 [R5+0x58], R2 ;  /* 0x0000580205009387 */ /* 0x0011f60000100000 */
[----:B------:R-:W-:Y:S05]  /*3220*/  @!P0 BRA `(.L_x_10) ;  /* 0x0000000c00888947 */ /* 0x000fea0003800000 */
[C---:B------:R-:W-:Y:S01]  /*3230*/  LOP3.LUT R10, R0.reuse, 0x3, RZ, 0xc0, !PT ;  /* 0x00000003000a7812 */ /* 0x040fe200078ec0ff */
[----:B------:R-:W-:Y:S01]  /*3240*/  BSSY.RECONVERGENT B1, `(.L_x_11) ;  /* 0x0000063000017945 */ /* 0x000fe20003800200 */
[----:B------:R-:W-:Y:S02]  /*3250*/  VIADD R4, R0, 0xfffffffe ;  /* 0xfffffffe00047836 */ /* 0x000fe40000000000 */
[----:B------:R-:W-:Y:S01]  /*3260*/  ISETP.NE.AND P0, PT, R10, 0x1, PT ;  /* 0x000000010a00780c */ /* 0x000fe20003f05270 */
[----:B0-----:R-:W-:-:S12]  /*3270*/  IMAD.MOV.U32 R2, RZ, RZ, R0 ;  /* 0x000000ffff027224 */ /* 0x001fd800078e0000 */
[----:B------:R-:W-:Y:S05]  /*3280*/  @!P0 BRA `(.L_x_12) ;  /* 0x0000000400788947 */ /* 0x000fea0003800000 */
[----:B------:R-:W0:Y:S01]  /*3290*/  I2F.U32.RP R7, R0 ;  /* 0x0000000000077306 */ /* 0x000e220000209000 */
[----:B------:R-:W-:Y:S01]  /*32a0*/  IMAD.SHL.U32 R2, R13, 0x2000, RZ ;  /* 0x000020000d027824 */ /* 0x000fe200078e00ff */
[----:B------:R-:W-:Y:S01]  /*32b0*/  ISETP.NE.U32.AND P1, PT, R0, RZ, PT ;  /* 0x000000ff0000720c */ /* 0x000fe20003f25070 */
[----:B------:R-:W-:-:S03]  /*32c0*/  IMAD.MOV R9, RZ, RZ, -R0 ;  /* 0x000000ffff097224 */ /* 0x000fc600078e0a00 */
[----:B------:R-:W-:-:S04]  /*32d0*/  LOP3.LUT R2, R2, R13, RZ, 0x3c, !PT ;  /* 0x0000000d02027212 */ /* 0x000fc800078e3cff */
[----:B------:R-:W-:-:S04]  /*32e0*/  SHF.R.U32.HI R5, RZ, 0x11, R2 ;  /* 0x00000011ff057819 */ /* 0x000fc80000011602 */
[----:B------:R-:W-:Y:S01]  /*32f0*/  LOP3.LUT R5, R5, R2, RZ, 0x3c, !PT ;  /* 0x0000000205057212 */ /* 0x000fe200078e3cff */
[----:B0-----:R-:W0:Y:S01]  /*3300*/  MUFU.RCP R7, R7 ;  /* 0x0000000700077308 */ /* 0x001e220000001000 */
[----:B------:R-:W-:-:S03]  /*3310*/  IMAD.MOV.U32 R2, RZ, RZ, RZ ;  /* 0x000000ffff027224 */ /* 0x000fc600078e00ff */
[----:B------:R-:W-:-:S05]  /*3320*/  IMAD.SHL.U32 R6, R5, 0x20, RZ ;  /* 0x0000002005067824 */ /* 0x000fca00078e00ff */
[----:B------:R-:W-:Y:S01]  /*3330*/  LOP3.LUT R13, R6, R5, RZ, 0x3c, !PT ;  /* 0x00000005060d7212 */ /* 0x000fe200078e3cff */
[----:B0-----:R-:W-:-:S06]  /*3340*/  VIADD R3, R7, 0xffffffe ;  /* 0x0ffffffe07037836 */ /* 0x001fcc0000000000 */
[----:B------:R-:W0:Y:S02]  /*3350*/  F2I.FTZ.U32.TRUNC.NTZ R3, R3 ;  /* 0x0000000300037305 */ /* 0x000e24000021f000 */
[----:B0-----:R-:W-:-:S04]  /*3360*/  IMAD R9, R9, R3, RZ ;  /* 0x0000000309097224 */ /* 0x001fc800078e02ff */
[----:B------:R-:W-:-:S06]  /*3370*/  IMAD.HI.U32 R2, R3, R9, R2 ;  /* 0x0000000903027227 */ /* 0x000fcc00078e0002 */
[----:B------:R-:W-:-:S04]  /*3380*/  IMAD.HI.U32 R2, R2, R13, RZ ;  /* 0x0000000d02027227 */ /* 0x000fc800078e00ff */
[----:B------:R-:W-:-:S04]  /*3390*/  IMAD.MOV R2, RZ, RZ, -R2 ;  /* 0x000000ffff027224 */ /* 0x000fc800078e0a02 */
[C---:B------:R-:W-:Y:S02]  /*33a0*/  IMAD R3, R0.reuse, R2, R13 ;  /* 0x0000000200037224 */ /* 0x040fe400078e020d */
[----:B------:R-:W-:-:S03]  /*33b0*/  VIADD R2, R0, 0xffffffff ;  /* 0xffffffff00027836 */ /* 0x000fc60000000000 */
[----:B------:R-:W-:Y:S01]  /*33c0*/  ISETP.GE.U32.AND P0, PT, R3, R0, PT ;  /* 0x000000000300720c */ /* 0x000fe20003f06070 */
[----:B------:R-:W-:-:S12]  /*33d0*/  IMAD.IADD R8, R1, 0x1, R2 ;  /* 0x0000000101087824 */ /* 0x000fd800078e0202 */
[----:B------:R-:W-:-:S05]  /*33e0*/  @P0 IMAD.IADD R3, R3, 0x1, -R0 ;  /* 0x0000000103030824 */ /* 0x000fca00078e0a00 */
[----:B------:R-:W-:-:S13]  /*33f0*/  ISETP.GE.U32.AND P0, PT, R3, R0, PT ;  /* 0x000000000300720c */ /* 0x000fda0003f06070 */
[----:B------:R-:W-:Y:S01]  /*3400*/  @P0 IMAD.IADD R3, R3, 0x1, -R0 ;  /* 0x0000000103030824 */ /* 0x000fe200078e0a00 */
[----:B------:R-:W-:-:S05]  /*3410*/  @!P1 LOP3.LUT R3, RZ, R0, RZ, 0x33, !PT ;  /* 0x00000000ff039212 */ /* 0x000fca00078e33ff */
[----:B------:R-:W-:Y:S02]  /*3420*/  IMAD.IADD R6, R1, 0x1, R3 ;  /* 0x0000000101067824 */ /* 0x000fe400078e0203 */
[----:B------:R-:W2:Y:S04]  /*3430*/  LDL.U8 R3, [R8+0x58] ;  /* 0x0000580008037983 */ /* 0x000ea80000100000 */
[----:B------:R-:W3:Y:S01]  /*3440*/  LDL.U8 R5, [R6+0x58] ;  /* 0x0000580006057983 */ /* 0x000ee20000100000 */
[----:B------:R-:W-:-:S03]  /*3450*/  ISETP.NE.AND P0, PT, R10, 0x2, PT ;  /* 0x000000020a00780c */ /* 0x000fc60003f05270 */
[----:B---3--:R0:W-:Y:S04]  /*3460*/  STL.U8 [R8+0x58], R5 ;  /* 0x0000580508007387 */ /* 0x0081e80000100000 */
[----:B--2---:R0:W-:Y:S06]  /*3470*/  STL.U8 [R6+0x58], R3 ;  /* 0x0000580306007387 */ /* 0x0041ec0000100000 */
[----:B------:R-:W-:Y:S05]  /*3480*/  @!P0 BRA `(.L_x_12) ;  /* 0x0000000000f88947 */ /* 0x000fea0003800000 */
[----:B0-----:R-:W0:Y:S01]  /*3490*/  I2F.U32.RP R3, R2 ;  /* 0x0000000200037306 */ /* 0x001e220000209000 */
[----:B------:R-:W-:Y:S01]  /*34a0*/  IMAD.SHL.U32 R8, R13, 0x2000, RZ ;  /* 0x000020000d087824 */ /* 0x000fe200078e00ff */
[----:B------:R-:W-:Y:S01]  /*34b0*/  ISETP.NE.U32.AND P1, PT, R2, RZ, PT ;  /* 0x000000ff0200720c */ /* 0x000fe20003f25070 */
[----:B------:R-:W-:-:S03]  /*34c0*/  IMAD.MOV R9, RZ, RZ, -R2 ;  /* 0x000000ffff097224 */ /* 0x000fc600078e0a02 */
[----:B------:R-:W-:-:S04]  /*34d0*/  LOP3.LUT R8, R8, R13, RZ, 0x3c, !PT ;  /* 0x0000000d08087212 */ /* 0x000fc800078e3cff */
[----:B------:R-:W-:-:S04]  /*34e0*/  SHF.R.U32.HI R5, RZ, 0x11, R8 ;  /* 0x00000011ff057819 */ /* 0x000fc80000011608 */
[----:B------:R-:W-:Y:S01]  /*34f0*/  LOP3.LUT R13, R5, R8, RZ, 0x3c, !PT ;  /* 0x00000008050d7212 */ /* 0x000fe200078e3cff */
[----:B0-----:R-:W0:Y:S04]  /*3500*/  MUFU.RCP R3, R3 ;  /* 0x0000000300037308 */ /* 0x001e280000001000 */
[----:B------:R-:W-:-:S05]  /*3510*/  IMAD.SHL.U32 R16, R13, 0x20, RZ ;  /* 0x000000200d107824 */ /* 0x000fca00078e00ff */
[----:B------:R-:W-:Y:S01]  /*3520*/  LOP3.LUT R13, R16, R13, RZ, 0x3c, !PT ;  /* 0x0000000d100d7212 */ /* 0x000fe200078e3cff */
[----:B0-----:R-:W-:-:S04]  /*3530*/  VIADD R6, R3, 0xffffffe ;  /* 0x0ffffffe03067836 */ /* 0x001fc80000000000 */
[----:B------:R0:W1:Y:S02]  /*3540*/  F2I.FTZ.U32.TRUNC.NTZ R7, R6 ;  /* 0x0000000600077305 */ /* 0x000064000021f000 */
[----:B0-----:R-:W-:Y:S02]  /*3550*/  IMAD.MOV.U32 R6, RZ, RZ, RZ ;  /* 0x000000ffff067224 */ /* 0x001fe400078e00ff */
[----:B-1----:R-:W-:-:S04]  /*3560*/  IMAD R5, R9, R7, RZ ;  /* 0x0000000709057224 */ /* 0x002fc800078e02ff */
[----:B------:R-:W-:-:S06]  /*3570*/  IMAD.HI.U32 R8, R7, R5, R6 ;  /* 0x0000000507087227 */ /* 0x000fcc00078e0006 */
[----:B------:R-:W-:-:S04]  /*3580*/  IMAD.HI.U32 R8, R8, R13, RZ ;  /* 0x0000000d08087227 */ /* 0x000fc800078e00ff */
[----:B------:R-:W-:-:S04]  /*3590*/  IMAD.MOV R8, RZ, RZ, -R8 ;  /* 0x000000ffff087224 */ /* 0x000fc800078e0a08 */
[----:B------:R-:W-:Y:S02]  /*35a0*/  IMAD R3, R2, R8, R13 ;  /* 0x0000000802037224 */ /* 0x000fe400078e020d */
[----:B------:R-:W-:-:S03]  /*35b0*/  IMAD.IADD R8, R1, 0x1, R4 ;  /* 0x0000000101087824 */ /* 0x000fc600078e0204 */
[----:B------:R-:W-:-:S13]  /*35c0*/  ISETP.GE.U32.AND P0, PT, R3, R2, PT ;  /* 0x000000020300720c */ /* 0x000fda0003f06070 */
[----:B------:R-:W-:-:S05]  /*35d0*/  @P0 IMAD.IADD R3, R3, 0x1, -R2 ;  /* 0x0000000103030824 */ /* 0x000fca00078e0a02 */
[----:B------:R-:W-:-:S13]  /*35e0*/  ISETP.GE.U32.AND P0, PT, R3, R2, PT ;  /* 0x000000020300720c */ /* 0x000fda0003f06070 */
[----:B------:R-:W-:Y:S01]  /*35f0*/  @P0 IMAD.IADD R3, R3, 0x1, -R2 ;  /* 0x0000000103030824 */ /* 0x000fe200078e0a02 */
[----:B------:R-:W-:-:S05]  /*3600*/  @!P1 LOP3.LUT R3, RZ, R2, RZ, 0x33, !PT ;  /* 0x00000002ff039212 */ /* 0x000fca00078e33ff */
[----:B------:R-:W-:Y:S02]  /*3610*/  IMAD.IADD R6, R1, 0x1, R3 ;  /* 0x0000000101067824 */ /* 0x000fe400078e0203 */
[----:B------:R-:W2:Y:S04]  /*3620*/  LDL.U8 R3, [R8+0x58] ;  /* 0x0000580008037983 */ /* 0x000ea80000100000 */
[----:B------:R-:W3:Y:S01]  /*3630*/  LDL.U8 R5, [R6+0x58] ;  /* 0x0000580006057983 */ /* 0x000ee20000100000 */
[----:B------:R-:W-:Y:S01]  /*3640*/  ISETP.NE.AND P0, PT, R10, 0x3, PT ;  /* 0x000000030a00780c */ /* 0x000fe20003f05270 */
[----:B------:R-:W-:Y:S02]  /*3650*/  IMAD.MOV.U32 R2, RZ, RZ, R4 ;  /* 0x000000ffff027224 */ /* 0x000fe400078e0004 */
[----:B---3--:R1:W-:Y:S04]  /*3660*/  STL.U8 [R8+0x58], R5 ;  /* 0x0000580508007387 */ /* 0x0083e80000100000 */
[----:B--2---:R1:W-:Y:S06]  /*3670*/  STL.U8 [R6+0x58], R3 ;  /* 0x0000580306007387 */ /* 0x0043ec0000100000 */
[----:B------:R-:W-:Y:S05]  /*3680*/  @!P0 BRA `(.L_x_12) ;  /* 0x0000000000788947 */ /* 0x000fea0003800000 */
[----:B-1----:R-:W0:Y:S01]  /*3690*/  I2F.U32.RP R5, R4 ;  /* 0x0000000400057306 */ /* 0x002e220000209000 */
        /* <DEDUP_REMOVED lines=13> */
[----:B------:R-:W-:-:S04]  /*3770*/  IMAD.HI.U32 R6, R3, R7, R2 ;  /* 0x0000000703067227 */ /* 0x000fc800078e0002 */
[----:B------:R-:W-:Y:S02]  /*3780*/  VIADD R2, R0, 0xfffffffd ;  /* 0xfffffffd00027836 */ /* 0x000fe40000000000 */
[----:B------:R-:W-:-:S04]  /*3790*/  IMAD.HI.U32 R6, R6, R13, RZ ;  /* 0x0000000d06067227 */ /* 0x000fc800078e00ff */
[----:B------:R-:W-:Y:S02]  /*37a0*/  IMAD.MOV R6, RZ, RZ, -R6 ;  /* 0x000000ffff067224 */ /* 0x000fe400078e0a06 */
[----:B------:R-:W-:Y:S02]  /*37b0*/  IMAD.IADD R8, R1, 0x1, R2 ;  /* 0x0000000101087824 */ /* 0x000fe400078e0202 */
[----:B------:R-:W-:-:S05]  /*37c0*/  IMAD R3, R4, R6, R13 ;  /* 0x0000000604037224 */ /* 0x000fca00078e020d */
[----:B------:R-:W-:-:S13]  /*37d0*/  ISETP.GE.U32.AND P0, PT, R3, R4, PT ;  /* 0x000000040300720c */ /* 0x000fda0003f06070 */
[----:B------:R-:W-:-:S05]  /*37e0*/  @P0 IMAD.IADD R3, R3, 0x1, -R4 ;  /* 0x0000000103030824 */ /* 0x000fca00078e0a04 */
[----:B------:R-:W-:-:S13]  /*37f0*/  ISETP.GE.U32.AND P0, PT, R3, R4, PT ;  /* 0x000000040300720c */ /* 0x000fda0003f06070 */
[----:B------:R-:W-:Y:S01]  /*3800*/  @P0 IMAD.IADD R3, R3, 0x1, -R4 ;  /* 0x0000000103030824 */ /* 0x000fe200078e0a04 */
[----:B------:R-:W-:-:S05]  /*3810*/  @!P1 LOP3.LUT R3, RZ, R4, RZ, 0x33, !PT ;  /* 0x00000004ff039212 */ /* 0x000fca00078e33ff */
[----:B------:R-:W-:Y:S02]  /*3820*/  IMAD.IADD R6, R1, 0x1, R3 ;  /* 0x0000000101067824 */ /* 0x000fe400078e0203 */
[----:B------:R-:W2:Y:S04]  /*3830*/  LDL.U8 R3, [R8+0x58] ;  /* 0x0000580008037983 */ /* 0x000ea80000100000 */
[----:B------:R-:W3:Y:S04]  /*3840*/  LDL.U8 R5, [R6+0x58] ;  /* 0x0000580006057983 */ /* 0x000ee80000100000 */
[----:B---3--:R3:W-:Y:S04]  /*3850*/  STL.U8 [R8+0x58], R5 ;  /* 0x0000580508007387 */ /* 0x0087e80000100000 */
[----:B--2---:R3:W-:Y:S02]  /*3860*/  STL.U8 [R6+0x58], R3 ;  /* 0x0000580306007387 */ /* 0x0047e40000100000 */
.L_x_12:
[----:B------:R-:W-:Y:S05]  /*3870*/  BSYNC.RECONVERGENT B1 ;  /* 0x0000000000017941 */ /* 0x000fea0003800200 */
.L_x_11:
[----:B------:R-:W-:-:S13]  /*3880*/  ISETP.GE.U32.AND P0, PT, R4, 0x3, PT ;  /* 0x000000030400780c */ /* 0x000fda0003f06070 */
[----:B------:R-:W-:Y:S05]  /*3890*/  @!P0 BRA `(.L_x_10) ;  /* 0x0000000400ec8947 */ /* 0x000fea0003800000 */
.L_x_13:
[----:B--2---:R-:W2:Y:S01]  /*38a0*/  I2F.U32.RP R7, R2 ;  /* 0x0000000200077306 */ /* 0x004ea20000209000 */
[----:B------:R-:W-:Y:S01]  /*38b0*/  IMAD.SHL.U32 R4, R13, 0x2000, RZ ;  /* 0x000020000d047824 */ /* 0x000fe200078e00ff */
[----:B------:R-:W-:-:S04]  /*38c0*/  ISETP.NE.U32.AND P1, PT, R2, RZ, PT ;  /* 0x000000ff0200720c */ /* 0x000fc80003f25070 */
[----:B------:R-:W-:-:S04]  /*38d0*/  LOP3.LUT R4, R4, R13, RZ, 0x3c, !PT ;  /* 0x0000000d04047212 */ /* 0x000fc800078e3cff */
[----:B01-3--:R-:W-:-:S04]  /*38e0*/  SHF.R.U32.HI R3, RZ, 0x11, R4 ;  /* 0x00000011ff037819 */ /* 0x00bfc80000011604 */
[----:B------:R-:W-:Y:S01]  /*38f0*/  LOP3.LUT R3, R3, R4, RZ, 0x3c, !PT ;  /* 0x0000000403037212 */ /* 0x000fe200078e3cff */
[----:B--2---:R-:W0:Y:S01]  /*3900*/  MUFU.RCP R7, R7 ;  /* 0x0000000700077308 */ /* 0x004e220000001000 */
[----:B------:R-:W-:-:S03]  /*3910*/  IMAD.MOV.U32 R4, RZ, RZ, RZ ;  /* 0x000000ffff047224 */ /* 0x000fc600078e00ff */
[----:B------:R-:W-:Y:S02]  /*3920*/  IMAD.SHL.U32 R6, R3, 0x20, RZ ;  /* 0x0000002003067824 */ /* 0x000fe400078e00ff */
[----:B0-----:R-:W-:-:S06]  /*3930*/  VIADD R5, R7, 0xffffffe ;  /* 0x0ffffffe07057836 */ /* 0x001fcc0000000000 */
[----:B------:R-:W0:Y:S02]  /*3940*/  F2I.FTZ.U32.TRUNC.NTZ R5, R5 ;  /* 0x0000000500057305 */ /* 0x000e24000021f000 */
[----:B0-----:R-:W-:-:S04]  /*3950*/  IMAD.MOV R9, RZ, RZ, -R5 ;  /* 0x000000ffff097224 */ /* 0x001fc800078e0a05 */
[----:B------:R-:W-:-:S04]  /*3960*/  IMAD R9, R9, R2, RZ ;  /* 0x0000000209097224 */ /* 0x000fc800078e02ff */
[----:B------:R-:W-:Y:S01]  /*3970*/  IMAD.HI.U32 R4, R5, R9, R4 ;  /* 0x0000000905047227 */ /* 0x000fe200078e0004 */
[----:B------:R-:W-:-:S05]  /*3980*/  LOP3.LUT R5, R6, R3, RZ, 0x3c, !PT ;  /* 0x0000000306057212 */ /* 0x000fca00078e3cff */
[----:B------:R-:W-:-:S04]  /*3990*/  IMAD.HI.U32 R4, R4, R5, RZ ;  /* 0x0000000504047227 */ /* 0x000fc800078e00ff */
[----:B------:R-:W-:-:S04]  /*39a0*/  IMAD.MOV R4, RZ, RZ, -R4 ;  /* 0x000000ffff047224 */ /* 0x000fc800078e0a04 */
[C---:B------:R-:W-:Y:S02]  /*39b0*/  IMAD R3, R2.reuse, R4, R5 ;  /* 0x0000000402037224 */ /* 0x040fe400078e0205 */
[----:B------:R-:W-:-:S03]  /*39c0*/  VIADD R4, R2, 0xffffffff ;  /* 0xffffffff02047836 */ /* 0x000fc60000000000 */
[----:B------:R-:W-:Y:S01]  /*39d0*/  ISETP.GE.U32.AND P0, PT, R3, R2, PT ;  /* 0x000000020300720c */ /* 0x000fe20003f06070 */
[----:B------:R-:W-:-:S05]  /*39e0*/  IMAD.IADD R16, R1, 0x1, R4 ;  /* 0x0000000101107824 */ /* 0x000fca00078e0204 */
[----:B------:R-:W2:Y:S07]  /*39f0*/  LDL.U8 R8, [R16+0x58] ;  /* 0x0000580010087983 */ /* 0x000eae0000100000 */
[----:B------:R-:W-:-:S05]  /*3a00*/  @P0 IMAD.IADD R3, R3, 0x1, -R2 ;  /* 0x0000000103030824 */ /* 0x000fca00078e0a02 */
[----:B------:R-:W-:-:S13]  /*3a10*/  ISETP.GE.U32.AND P0, PT, R3, R2, PT ;  /* 0x000000020300720c */ /* 0x000fda0003f06070 */
[----:B------:R-:W-:Y:S01]  /*3a20*/  @P0 IMAD.IADD R3, R3, 0x1, -R2 ;  /* 0x0000000103030824 */ /* 0x000fe200078e0a02 */
[----:B------:R-:W-:-:S05]  /*3a30*/  @!P1 LOP3.LUT R3, RZ, R2, RZ, 0x33, !PT ;  /* 0x00000002ff039212 */ /* 0x000fca00078e33ff */
[----:B------:R-:W-:-:S05]  /*3a40*/  IMAD.IADD R17, R1, 0x1, R3 ;  /* 0x0000000101117824 */ /* 0x000fca00078e0203 */
[----:B------:R-:W3:Y:S01]  /*3a50*/  LDL.U8 R9, [R17+0x58] ;  /* 0x0000580011097983 */ /* 0x000ee20000100000 */
[----:B------:R-:W0:Y:S08]  /*3a60*/  I2F.U32.RP R13, R4 ;  /* 0x00000004000d7306 */ /* 0x000e300000209000 */
[----:B0-----:R-:W0:Y:S01]  /*3a70*/  MUFU.RCP R13, R13 ;  /* 0x0000000d000d7308 */ /* 0x001e220000001000 */
[----:B------:R-:W-:-:S05]  /*3a80*/  IMAD.SHL.U32 R6, R5, 0x2000, RZ ;  /* 0x0000200005067824 */ /* 0x000fca00078e00ff */
[----:B------:R-:W-:Y:S01]  /*3a90*/  LOP3.LUT R6, R6, R5, RZ, 0x3c, !PT ;  /* 0x0000000506067212 */ /* 0x000fe200078e3cff */
[----:B0-----:R-:W-:-:S06]  /*3aa0*/  VIADD R7, R13, 0xffffffe ;  /* 0x0ffffffe0d077836 */ /* 0x001fcc0000000000 */
[----:B------:R-:W0:Y:S01]  /*3ab0*/  F2I.FTZ.U32.TRUNC.NTZ R7, R7 ;  /* 0x0000000700077305 */ /* 0x000e22000021f000 */
[----:B------:R-:W-:Y:S01]  /*3ac0*/  SHF.R.U32.HI R3, RZ, 0x11, R6 ;  /* 0x00000011ff037819 */ /* 0x000fe20000011606 */
[----:B------:R-:W-:-:S03]  /*3ad0*/  IMAD.MOV R5, RZ, RZ, -R4 ;  /* 0x000000ffff057224 */ /* 0x000fc600078e0a04 */
[----:B------:R-:W-:Y:S01]  /*3ae0*/  LOP3.LUT R3, R3, R6, RZ, 0x3c, !PT ;  /* 0x0000000603037212 */ /* 0x000fe200078e3cff */
[----:B------:R-:W-:-:S04]  /*3af0*/  IMAD.MOV.U32 R6, RZ, RZ, RZ ;  /* 0x000000ffff067224 */ /* 0x000fc800078e00ff */
[----:B------:R-:W-:Y:S02]  /*3b00*/  IMAD.SHL.U32 R10, R3, 0x20, RZ ;  /* 0x00000020030a7824 */ /* 0x000fe400078e00ff */
[----:B0-----:R-:W-:-:S04]  /*3b10*/  IMAD R5, R5, R7, RZ ;  /* 0x0000000705057224 */ /* 0x001fc800078e02ff */
[----:B------:R-:W-:Y:S01]  /*3b20*/  IMAD.HI.U32 R6, R7, R5, R6 ;  /* 0x0000000507067227 */ /* 0x000fe200078e0006 */
[----:B------:R-:W-:-:S05]  /*3b30*/  LOP3.LUT R5, R10, R3, RZ, 0x3c, !PT ;  /* 0x000000030a057212 */ /* 0x000fca00078e3cff */
[----:B------:R-:W-:-:S04]  /*3b40*/  IMAD.HI.U32 R6, R6, R5, RZ ;  /* 0x0000000506067227 */ /* 0x000fc800078e00ff */
[----:B------:R-:W-:-:S04]  /*3b50*/  IMAD.MOV R6, RZ, RZ, -R6 ;  /* 0x000000ffff067224 */ /* 0x000fc800078e0a06 */
[----:B------:R-:W-:-:S05]  /*3b60*/  IMAD R3, R4, R6, R5 ;  /* 0x0000000604037224 */ /* 0x000fca00078e0205 */
[----:B------:R-:W-:Y:S02]  /*3b70*/  ISETP.GE.U32.AND P0, PT, R3, R4, PT ;  /* 0x000000040300720c */ /* 0x000fe40003f06070 */
[----:B------:R-:W-:-:S11]  /*3b80*/  ISETP.NE.U32.AND P1, PT, R4, RZ, PT ;  /* 0x000000ff0400720c */ /* 0x000fd60003f25070 */
[----:B------:R-:W-:-:S05]  /*3b90*/  @P0 IMAD.IADD R3, R3, 0x1, -R4 ;  /* 0x0000000103030824 */ /* 0x000fca00078e0a04 */
[----:B------:R-:W-:-:S13]  /*3ba0*/  ISETP.GE.U32.AND P0, PT, R3, R4, PT ;  /* 0x000000040300720c */ /* 0x000fda0003f06070 */
[----:B------:R-:W-:Y:S01]  /*3bb0*/  @P0 IMAD.IADD R3, R3, 0x1, -R4 ;  /* 0x0000000103030824 */ /* 0x000fe200078e0a04 */
[----:B------:R-:W-:Y:S01]  /*3bc0*/  @!P1 LOP3.LUT R3, RZ, R4, RZ, 0x33, !PT ;  /* 0x00000004ff039212 */ /* 0x000fe200078e33ff */
[----:B------:R-:W-:-:S04]  /*3bd0*/  VIADD R4, R2, 0xfffffffe ;  /* 0xfffffffe02047836 */ /* 0x000fc80000000000 */
[C---:B------:R-:W-:Y:S02]  /*3be0*/  IMAD.IADD R19, R1.reuse, 0x1, R3 ;  /* 0x0000000101137824 */ /* 0x040fe400078e0203 */
[----:B------:R-:W-:Y:S01]  /*3bf0*/  IMAD.IADD R18, R1, 0x1, R4 ;  /* 0x0000000101127824 */ /* 0x000fe200078e0204 */
[----:B---3--:R-:W-:Y:S04]  /*3c00*/  STL.U8 [R16+0x58], R9 ;  /* 0x0000580910007387 */ /* 0x008fe80000100000 */
[----:B--2---:R0:W-:Y:S04]  /*3c10*/  STL.U8 [R17+0x58], R8 ;  /* 0x0000580811007387 */ /* 0x0041e80000100000 */
[----:B------:R-:W2:Y:S04]  /*3c20*/  LDL.U8 R13, [R19+0x58] ;  /* 0x00005800130d7983 */ /* 0x000ea80000100000 */
[----:B------:R-:W3:Y:S01]  /*3c30*/  LDL.U8 R10, [R18+0x58] ;  /* 0x00005800120a7983 */ /* 0x000ee20000100000 */
[----:B------:R-:W1:Y:S08]  /*3c40*/  I2F.U32.RP R15, R4 ;  /* 0x00000004000f7306 */ /* 0x000e700000209000 */
[----:B-1----:R-:W1:Y:S01]  /*3c50*/  MUFU.RCP R15, R15 ;  /* 0x0000000f000f7308 */ /* 0x002e620000001000 */
[----:B------:R-:W-:-:S05]  /*3c60*/  IMAD.SHL.U32 R6, R5, 0x2000, RZ ;  /* 0x0000200005067824 */ /* 0x000fca00078e00ff */
[----:B------:R-:W-:Y:S01]  /*3c70*/  LOP3.LUT R6, R6, R5, RZ, 0x3c, !PT ;  /* 0x0000000506067212 */ /* 0x000fe200078e3cff */
[----:B-1----:R-:W-:-:S06]  /*3c80*/  VIADD R7, R15, 0xffffffe ;  /* 0x0ffffffe0f077836 */ /* 0x002fcc0000000000 */
[----:B------:R-:W1:Y:S01]  /*3c90*/  F2I.FTZ.U32.TRUNC.NTZ R7, R7 ;  /* 0x0000000700077305 */ /* 0x000e62000021f000 */
[----:B------:R-:W-:Y:S01]  /*3ca0*/  SHF.R.U32.HI R3, RZ, 0x11, R6 ;  /* 0x00000011ff037819 */ /* 0x000fe20000011606 */
[----:B------:R-:W-:-:S03]  /*3cb0*/  IMAD.MOV R5, RZ, RZ, -R4 ;  /* 0x000000ffff057224 */ /* 0x000fc600078e0a04 */
[----:B------:R-:W-:Y:S01]  /*3cc0*/  LOP3.LUT R3, R3, R6, RZ, 0x3c, !PT ;  /* 0x0000000603037212 */ /* 0x000fe200078e3cff */
[----:B------:R-:W-:-:S04]  /*3cd0*/  IMAD.MOV.U32 R6, RZ, RZ, RZ ;  /* 0x000000ffff067224 */ /* 0x000fc800078e00ff */
[----:B0-----:R-:W-:Y:S02]  /*3ce0*/  IMAD.SHL.U32 R8, R3, 0x20, RZ ;  /* 0x0000002003087824 */ /* 0x001fe400078e00ff */
[----:B-1----:R-:W-:-:S04]  /*3cf0*/  IMAD R5, R5, R7, RZ ;  /* 0x0000000705057224 */ /* 0x002fc800078e02ff */
        /* <DEDUP_REMOVED lines=14> */
[----:B--2---:R-:W-:Y:S04]  /*3de0*/  STL.U8 [R18+0x58], R13 ;  /* 0x0000580d12007387 */ /* 0x004fe80000100000 */
[----:B---3--:R0:W-:Y:S04]  /*3df0*/  STL.U8 [R19+0x58], R10 ;  /* 0x0000580a13007387 */ /* 0x0081e80000100000 */
        /* <DEDUP_REMOVED lines=13> */
[----:B-1----:R-:W-:-:S03]  /*3ed0*/  IMAD R5, R5, R7, RZ ;  /* 0x0000000705057224 */ /* 0x002fc600078e02ff */
[----:B------:R-:W-:Y:S01]  /*3ee0*/  LOP3.LUT R13, R10, R3, RZ, 0x3c, !PT ;  /* 0x000000030a0d7212 */ /* 0x000fe200078e3cff */
[----:B------:R-:W-:-:S06]  /*3ef0*/  IMAD.HI.U32 R6, R7, R5, R6 ;  /* 0x0000000507067227 */ /* 0x000fcc00078e0006 */
        /* <DEDUP_REMOVED lines=11> */
[--C-:B------:R-:W-:Y:S01]  /*3fb0*/  IMAD.IADD R10, R1, 0x1, R4.reuse ;  /* 0x00000001010a7824 */ /* 0x100fe200078e0204 */
[----:B--2---:R2:W-:Y:S04]  /*3fc0*/  STL.U8 [R16+0x58], R9 ;  /* 0x0000580910007387 */ /* 0x0045e80000100000 */
[----:B---3--:R2:W-:Y:S04]  /*3fd0*/  STL.U8 [R17+0x58], R8 ;  /* 0x0000580811007387 */ /* 0x0085e80000100000 */
[----:B------:R-:W3:Y:S04]  /*3fe0*/  LDL.U8 R5, [R6+0x58] ;  /* 0x0000580006057983 */ /* 0x000ee80000100000 */
[----:B------:R-:W4:Y:S01]  /*3ff0*/  LDL.U8 R3, [R10+0x58] ;  /* 0x000058000a037983 */ /* 0x000f220000100000 */
[----:B------:R-:W-:Y:S01]  /*4000*/  ISETP.GT.U32.AND P0, PT, R2, 0x5, PT ;  /* 0x000000050200780c */ /* 0x000fe20003f04070 */
[----:B------:R-:W-:-:S02]  /*4010*/  IMAD.MOV.U32 R2, RZ, RZ, R4 ;  /* 0x000000ffff027224 */ /* 0x000fc400078e0004 */
[----:B---3--:R2:W-:Y:S04]  /*4020*/  STL.U8 [R10+0x58], R5 ;  /* 0x000058050a007387 */ /* 0x0085e80000100000 */
[----:B----4-:R2:W-:Y:S06]  /*4030*/  STL.U8 [R6+0x58], R3 ;  /* 0x0000580306007387 */ /* 0x0105ec0000100000 */
[----:B------:R-:W-:Y:S05]  /*4040*/  @P0 BRA `(.L_x_13) ;  /* 0xfffffff800140947 */ /* 0x000fea000383ffff */
.L_x_10:
[----:B------:R-:W-:Y:S05]  /*4050*/  BSYNC.RECONVERGENT B0 ;  /* 0x0000000000007941 */ /* 0x000fea0003800200 */
.L_x_9:
[----:B0123--:R-:W0:Y:S08]  /*4060*/  LDC R3, c[0x0][0x390] ;  /* 0x0000e400ff037b82 */ /* 0x00fe300000000800 */
[----:B------:R-:W1:Y:S01]  /*4070*/  LDC.64 R8, c[0x0][0x380] ;  /* 0x0000e000ff087b82 */ /* 0x000e620000000a00 */
[----:B0-----:R-:W-:Y:S01]  /*4080*/  ISETP.GE.AND P5, PT, R3, 0x1, PT ;  /* 0x000000010300780c */ /* 0x001fe20003fa6270 */
[----:B-1----:R-:W2:-:S12]  /*4090*/  LDG.E.S8 R20, desc[UR16][R8.64] ;  /* 0x0000001008147981 */ /* 0x002e98000c1e1300 */
[----:B------:R-:W0:Y:S02]  /*40a0*/  @P5 LDC.64 R4, c[0x0][0x388] ;  /* 0x0000e200ff045b82 */ /* 0x000e240000000a00 */
[----:B0-----:R0:W3:Y:S01]  /*40b0*/  @P5 LDG.E.U8 R15, desc[UR16][R4.64] ;  /* 0x00000010040f5981 */ /* 0x0010e2000c1e1100 */
[C---:B------:R-:W-:Y:S01]  /*40c0*/  ISETP.GT.AND P3, PT, R3.reuse, 0x1, PT ;  /* 0x000000010300780c */ /* 0x040fe20003f64270 */
[----:B------:R-:W-:Y:S01]  /*40d0*/  @!P5 VIADD R2, R0, 0xffffffff ;  /* 0xffffffff0002d836 */ /* 0x000fe20000000000 */
[----:B------:R-:W-:Y:S01]  /*40e0*/  ISETP.GT.AND P2, PT, R3, 0x2, PT ;  /* 0x000000020300780c */ /* 0x000fe20003f44270 */
[----:B------:R-:W-:Y:S01]  /*40f0*/  @!P5 IMAD.IADD R10, R1, 0x1, R0 ;  /* 0x00000001010ad824 */ /* 0x000fe200078e0200 */
[C---:B------:R-:W-:Y:S01]  /*4100*/  ISETP.GT.AND P1, PT, R3.reuse, 0x3, PT ;  /* 0x000000030300780c */ /* 0x040fe20003f24270 */
[----:B------:R-:W-:Y:S01]  /*4110*/  @!P5 IMAD.MOV.U32 R0, RZ, RZ, R2 ;  /* 0x000000ffff00d224 */ /* 0x000fe200078e0002 */
[----:B------:R-:W-:-:S07]  /*4120*/  ISETP.GT.AND P0, PT, R3, 0x4, PT ;  /* 0x000000040300780c */ /* 0x000fce0003f04270 */
[----:B------:R-:W-:Y:S02]  /*4130*/  @!P3 VIADD R2, R0, 0xffffffff ;  /* 0xffffffff0002b836 */ /* 0x000fe40000000000 */
[----:B------:R-:W-:-:S04]  /*4140*/  @P3 IMAD.MOV.U32 R2, RZ, RZ, R0 ;  /* 0x000000ffff023224 */ /* 0x000fc800078e0000 */
[----:B------:R-:W-:Y:S02]  /*4150*/  @!P2 VIADD R6, R2, 0xffffffff ;  /* 0xffffffff0206a836 */ /* 0x000fe40000000000 */
[----:B------:R-:W-:Y:S02]  /*4160*/  @P2 IMAD.MOV.U32 R6, RZ, RZ, R2 ;  /* 0x000000ffff062224 */ /* 0x000fe400078e0002 */
[C---:B------:R-:W-:Y:S02]  /*4170*/  @!P3 IMAD.IADD R21, R1.reuse, 0x1, R0 ;  /* 0x000000010115b824 */ /* 0x040fe400078e0200 */
[----:B0-----:R-:W-:Y:S02]  /*4180*/  @!P1 VIADD R4, R6, 0xffffffff ;  /* 0xffffffff06049836 */ /* 0x001fe40000000000 */
[----:B------:R-:W-:Y:S02]  /*4190*/  @P1 IMAD.MOV.U32 R4, RZ, RZ, R6 ;  /* 0x000000ffff041224 */ /* 0x000fe400078e0006 */
[C---:B------:R-:W-:Y:S01]  /*41a0*/  @!P2 IMAD.IADD R22, R1.reuse, 0x1, R2 ;  /* 0x000000010116a824 */ /* 0x040fe200078e0202 */
[----:B------:R-:W4:Y:S01]  /*41b0*/  @!P3 LDL.U8 R21, [R21+0x57] ;  /* 0x000057001515b983 */ /* 0x000f220000100000 */
[----:B------:R-:W-:-:S02]  /*41c0*/  @!P0 IMAD.IADD R24, R1, 0x1, R4 ;  /* 0x0000000101188824 */ /* 0x000fc400078e0204 */
[----:B------:R-:W-:Y:S02]  /*41d0*/  @!P1 IMAD.IADD R6, R1, 0x1, R6 ;  /* 0x0000000101069824 */ /* 0x000fe400078e0206 */
[----:B------:R-:W5:Y:S04]  /*41e0*/  @!P2 LDL.U8 R22, [R22+0x57] ;  /* 0x000057001616a983 */ /* 0x000f680000100000 */
[----:B------:R0:W5:Y:S04]  /*41f0*/  @!P1 LDL.U8 R23, [R6+0x57] ;  /* 0x0000570006179983 */ /* 0x0001680000100000 */
[----:B------:R-:W5:Y:S01]  /*4200*/  @!P0 LDL.U8 R24, [R24+0x57] ;  /* 0x0000570018188983 */ /* 0x000f620000100000 */
[----:B--2---:R-:W-:-:S13]  /*4210*/  ISETP.GT.AND P4, PT, R20, -0x1, PT ;  /* 0xffffffff1400780c */ /* 0x004fda0003f84270 */
[----:B------:R-:W-:-:S05]  /*4220*/  @!P4 IMAD.SHL.U32 R3, R20, 0x4, RZ ;  /* 0x000000041403c824 */ /* 0x000fca00078e00ff */
[----:B------:R-:W-:-:S05]  /*4230*/  @!P4 LOP3.LUT R0, R3, 0x3c, RZ, 0xc0, !PT ;  /* 0x0000003c0300c812 */ /* 0x000fca00078ec0ff */
[----:B------:R-:W-:Y:S02]  /*4240*/  @!P4 IMAD.IADD R7, R1, 0x1, R0 ;  /* 0x000000010107c824 */ /* 0x000fe400078e0200 */
[----:B------:R-:W2:Y:S04]  /*4250*/  LDG.E.S8 R0, desc[UR16][R8.64+0x1] ;  /* 0x0000011008007981 */ /* 0x000ea8000c1e1300 */
[----:B------:R1:W3:Y:S04]  /*4260*/  @!P5 LDL.U8 R15, [R10+0x57] ;  /* 0x000057000a0fd983 */ /* 0x0002e80000100000 */
[----:B------:R-:W-:Y:S04]  /*4270*/  STL.128 [R1], RZ ;  /* 0x000000ff01007387 */ /* 0x000fe80000100c00 */
[----:B------:R-:W-:Y:S04]  /*4280*/  STL.128 [R1+0x10], RZ ;  /* 0x000010ff01007387 */ /* 0x000fe80000100c00 */
[----:B------:R-:W-:Y:S04]  /*4290*/  STL.128 [R1+0x20], RZ ;  /* 0x000020ff01007387 */ /* 0x000fe80000100c00 */
[----:B------:R-:W-:Y:S04]  /*42a0*/  STL [R1+0x30], RZ ;  /* 0x000030ff01007387 */ /* 0x000fe80000100800 */
[----:B------:R-:W-:Y:S04]  /*42b0*/  STL.128 [R1+0x40], RZ ;  /* 0x000040ff01007387 */ /* 0x000fe80000100c00 */
[----:B------:R-:W4:Y:S01]  /*42c0*/  @!P4 LDL R2, [R7] ;  /* 0x000000000702c983 */ /* 0x000f220000100800 */
[----:B------:R-:W-:-:S04]  /*42d0*/  @!P4 LOP3.LUT R3, R20, 0xffff, RZ, 0xc0, !PT ;  /* 0x0000ffff1403c812 */ /* 0x000fc800078ec0ff */
[----:B------:R-:W-:-:S04]  /*42e0*/  @!P4 SHF.R.U32.HI R3, RZ, 0x2, R3 ;  /* 0x00000002ff03c819 */ /* 0x000fc80000011603 */
[----:B0-----:R-:W-:-:S05]  /*42f0*/  @!P4 LOP3.LUT R6, R3, 0xc, RZ, 0xc0, !PT ;  /* 0x0000000c0306c812 */ /* 0x001fca00078ec0ff */
[----:B------:R-:W-:Y:S02]  /*4300*/  @!P4 IMAD.IADD R5, R1, 0x1, R6 ;  /* 0x000000010105c824 */ /* 0x000fe400078e0206 */
[----:B----4-:R-:W-:-:S05]  /*4310*/  @!P4 VIADD R2, R2, 0x1 ;  /* 0x000000010202c836 */ /* 0x010fca0000000000 */
[----:B------:R0:W-:Y:S04]  /*4320*/  @!P4 STL [R7], R2 ;  /* 0x000000020700c387 */ /* 0x0001e80000100800 */
[----:B------:R-:W4:Y:S01]  /*4330*/  @!P4 LDL R3, [R5+0x40] ;  /* 0x000040000503c983 */ /* 0x000f220000100800 */
[----:B--2---:R-:W-:-:S04]  /*4340*/  PRMT R6, R0, 0x9910, RZ ;  /* 0x0000991000067816 */ /* 0x004fc800000000ff */
[----:B------:R-:W-:-:S13]  /*4350*/  ISETP.GT.AND P5, PT, R6, -0x1, PT ;  /* 0xffffffff0600780c */ /* 0x000fda0003fa4270 */
[----:B------:R-:W-:-:S05]  /*4360*/  @!P5 IMAD.SHL.U32 R6, R0, 0x4, RZ ;  /* 0x000000040006d824 */ /* 0x000fca00078e00ff */
[----:B------:R-:W-:-:S05]  /*4370*/  @!P5 LOP3.LUT R6, R6, 0x3c, RZ, 0xc0, !PT ;  /* 0x0000003c0606d812 */ /* 0x000fca00078ec0ff */
[----:B-1----:R-:W-:Y:S02]  /*4380*/  @!P5 IMAD.IADD R10, R1, 0x1, R6 ;  /* 0x00000001010ad824 */ /* 0x002fe400078e0206 */
[----:B----4-:R-:W-:-:S05]  /*4390*/  @!P4 VIADD R8, R3, 0x1 ;  /* 0x000000010308c836 */ /* 0x010fca0000000000 */
[----:B------:R1:W-:Y:S04]  /*43a0*/  @!P4 STL [R5+0x40], R8 ;  /* 0x000040080500c387 */ /* 0x0003e80000100800 */
[----:B------:R-:W2:Y:S01]  /*43b0*/  @!P5 LDL R3, [R10] ;  /* 0x000000000a03d983 */ /* 0x000ea20000100800 */
[----:B0-----:R-:W-:-:S04]  /*43c0*/  @!P5 LOP3.LUT R2, R0, 0xffff, RZ, 0xc0, !PT ;  /* 0x0000ffff0002d812 */ /* 0x001fc800078ec0ff */
[----:B------:R-:W-:-:S04]  /*43d0*/  @!P5 SHF.R.U32.HI R2, RZ, 0x2, R2 ;  /* 0x00000002ff02d819 */ /* 0x000fc80000011602 */
[----:B------:R-:W-:-:S05]  /*43e0*/  @!P5 LOP3.LUT R2, R2, 0xc, RZ, 0xc0, !PT ;  /* 0x0000000c0202d812 */ /* 0x000fca00078ec0ff */
[----:B------:R-:W-:Y:S01]  /*43f0*/  @!P5 IMAD.IADD R16, R1, 0x1, R2 ;  /* 0x000000010110d824 */ /* 0x000fe200078e0202 */
[----:B---3--:R-:W-:Y:S01]  /*4400*/  PRMT R2, R15, 0x8880, RZ ;  /* 0x000088800f027816 */ /* 0x008fe200000000ff */
[----:B--2---:R-:W-:-:S05]  /*4410*/  @!P5 VIADD R3, R3, 0x1 ;  /* 0x000000010303d836 */ /* 0x004fca0000000000 */
[----:B------:R0:W-:Y:S04]  /*4420*/  @!P5 STL [R10], R3 ;  /* 0x000000030a00d387 */ /* 0x0001e80000100800 */
[----:B------:R-:W1:Y:S01]  /*4430*/  @!P5 LDL R6, [R16+0x40] ;  /* 0x000040001006d983 */ /* 0x000e620000100800 */
[----:B------:R-:W-:-:S13]  /*4440*/  ISETP.GT.AND P4, PT, R2, -0x1, PT ;  /* 0xffffffff0200780c */ /* 0x000fda0003f84270 */
[----:B------:R-:W-:-:S05]  /*4450*/  @!P4 IMAD.SHL.U32 R2, R15, 0x4, RZ ;  /* 0x000000040f02c824 */ /* 0x000fca00078e00ff */
[----:B------:R-:W-:-:S05]  /*4460*/  @!P4 LOP3.LUT R2, R2, 0x3c, RZ, 0xc0, !PT ;  /* 0x0000003c0202c812 */ /* 0x000fca00078ec0ff */
[----:B------:R-:W-:Y:S02]  /*4470*/  @!P4 IMAD.IADD R9, R1, 0x1, R2 ;  /* 0x000000010109c824 */ /* 0x000fe400078e0202 */
[----:B-1----:R-:W-:-:S05]  /*4480*/  @!P5 VIADD R5, R6, 0x1 ;  /* 0x000000010605d836 */ /* 0x002fca0000000000 */
[----:B------:R1:W-:Y:S04]  /*4490*/  @!P5 STL [R16+0x40], R5 ;  /* 0x000040051000d387 */ /* 0x0003e80000100800 */
[----:B------:R-:W2:Y:S01]  /*44a0*/  @!P4 LDL R8, [R9] ;  /* 0x000000000908c983 */ /* 0x000ea20000100800 */
[----:B------:R-:W3:Y:S01]  /*44b0*/  @P3 LDC.64 R6, c[0x0][0x388] ;  /* 0x0000e200ff063b82 */ /* 0x000ee20000000a00 */
[----:B------:R-:W-:-:S04]  /*44c0*/  @!P4 LOP3.LUT R2, R15, 0xffff, RZ, 0xc0, !PT ;  /* 0x0000ffff0f02c812 */ /* 0x000fc800078ec0ff */
[----:B------:R-:W-:Y:S01]  /*44d0*/  @!P4 SHF.R.U32.HI R2, RZ, 0x2, R2 ;  /* 0x00000002ff02c819 */ /* 0x000fe20000011602 */
[----:B---3--:R-:W3:Y:S03]  /*44e0*/  @P3 LDG.E.U8 R21, desc[UR16][R6.64+0x1] ;  /* 0x0000011006153981 */ /* 0x008ee6000c1e1100 */
[----:B------:R-:W-:-:S05]  /*44f0*/  @!P4 LOP3.LUT R2, R2, 0xc, RZ, 0xc0, !PT ;  /* 0x0000000c0202c812 */ /* 0x000fca00078ec0ff */
[----:B0-----:R-:W-:Y:S02]  /*4500*/  @!P4 IMAD.IADD R10, R1, 0x1, R2 ;  /* 0x00000001010ac824 */ /* 0x001fe400078e0202 */
[----:B--2---:R-:W-:-:S05]  /*4510*/  @!P4 VIADD R8, R8, 0x1 ;  /* 0x000000010808c836 */ /* 0x004fca0000000000 */
[----:B------:R0:W-:Y:S04]  /*4520*/  @!P4 STL [R9], R8 ;  /* 0x000000080900c387 */ /* 0x0001e80000100800 */
[----:B------:R-:W2:Y:S01]  /*4530*/  @!P4 LDL R3, [R10+0x40] ;  /* 0x000040000a03c983 */ /* 0x000ea20000100800 */
[----:B---3--:R-:W-:-:S04]  /*4540*/  PRMT R2, R21, 0x8880, RZ ;  /* 0x0000888015027816 */ /* 0x008fc800000000ff */
[----:B------:R-:W-:-:S13]  /*4550*/  ISETP.GT.AND P3, PT, R2, -0x1, PT ;  /* 0xffffffff0200780c */ /* 0x000fda0003f64270 */
[----:B------:R-:W-:-:S05]  /*4560*/  @!P3 IMAD.SHL.U32 R2, R21, 0x4, RZ ;  /* 0x000000041502b824 */ /* 0x000fca00078e00ff */
[----:B------:R-:W-:-:S05]  /*4570*/  @!P3 LOP3.LUT R2, R2, 0x3c, RZ, 0xc0, !PT ;  /* 0x0000003c0202b812 */ /* 0x000fca00078ec0ff */
[----:B-1----:R-:W-:Y:S02]  /*4580*/  @!P3 IMAD.IADD R16, R1, 0x1, R2 ;  /* 0x000000010110b824 */ /* 0x002fe400078e0202 */
[----:B--2---:R-:W-:-:S05]  /*4590*/  @!P4 VIADD R3, R3, 0x1 ;  /* 0x000000010303c836 */ /* 0x004fca0000000000 */
[----:B------:R1:W-:Y:S04]  /*45a0*/  @!P4 STL [R10+0x40], R3 ;  /* 0x000040030a00c387 */ /* 0x0003e80000100800 */
[----:B------:R-:W2:Y:S01]  /*45b0*/  @!P3 LDL R5, [R16] ;  /* 0x000000001005b983 */ /* 0x000ea20000100800 */
[----:B------:R-:W3:Y:S01]  /*45c0*/  @P2 LDC.64 R6, c[0x0][0x388] ;  /* 0x0000e200ff062b82 */ /* 0x000ee20000000a00 */
[----:B------:R-:W-:-:S04]  /*45d0*/  @!P3 LOP3.LUT R2, R21, 0xffff, RZ, 0xc0, !PT ;  /* 0x0000ffff1502b812 */ /* 0x000fc800078ec0ff */
[----:B------:R-:W-:Y:S01]  /*45e0*/  @!P3 SHF.R.U32.HI R2, RZ, 0x2, R2 ;  /* 0x00000002ff02b819 */ /* 0x000fe20000011602 */
[----:B---3--:R-:W5:Y:S03]  /*45f0*/  @P2 LDG.E.U8 R22, desc[UR16][R6.64+0x2] ;  /* 0x0000021006162981 */ /* 0x008f66000c1e1100 */
[----:B------:R-:W-:-:S05]  /*4600*/  @!P3 LOP3.LUT R2, R2, 0xc, RZ, 0xc0, !PT ;  /* 0x0000000c0202b812 */ /* 0x000fca00078ec0ff */
[----:B0-----:R-:W-:Y:S02]  /*4610*/  @!P3 IMAD.IADD R9, R1, 0x1, R2 ;  /* 0x000000010109b824 */ /* 0x001fe400078e0202 */
[----:B--2---:R-:W-:-:S05]  /*4620*/  @!P3 VIADD R5, R5, 0x1 ;  /* 0x000000010505b836 */ /* 0x004fca0000000000 */
[----:B------:R0:W-:Y:S04]  /*4630*/  @!P3 STL [R16], R5 ;  /* 0x000000051000b387 */ /* 0x0001e80000100800 */
[----:B------:R-:W2:Y:S01]  /*4640*/  @!P3 LDL R8, [R9+0x40] ;  /* 0x000040000908b983 */ /* 0x000ea20000100800 */
[----:B-----5:R-:W-:-:S04]  /*4650*/  PRMT R2, R22, 0x8880, RZ ;  /* 0x0000888016027816 */ /* 0x020fc800000000ff */
[----:B------:R-:W-:-:S13]  /*4660*/  ISETP.GT.AND P2, PT, R2, -0x1, PT ;  /* 0xffffffff0200780c */ /* 0x000fda0003f44270 */
[----:B------:R-:W-:-:S05]  /*4670*/  @!P2 IMAD.SHL.U32 R2, R22, 0x4, RZ ;  /* 0x000000041602a824 */ /* 0x000fca00078e00ff */
[----:B------:R-:W-:-:S05]  /*4680*/  @!P2 LOP3.LUT R2, R2, 0x3c, RZ, 0xc0, !PT ;  /* 0x0000003c0202a812 */ /* 0x000fca00078ec0ff */
[----:B-1----:R-:W-:Y:S02]  /*4690*/  @!P2 IMAD.IADD R10, R1, 0x1, R2 ;  /* 0x00000001010aa824 */ /* 0x002fe400078e0202 */
[----:B--2---:R-:W-:-:S05]  /*46a0*/  @!P3 VIADD R8, R8, 0x1 ;  /* 0x000000010808b836 */ /* 0x004fca0000000000 */
[----:B------:R1:W-:Y:S04]  /*46b0*/  @!P3 STL [R9+0x40], R8 ;  /* 0x000040080900b387 */ /* 0x0003e80000100800 */
[----:B------:R-:W2:Y:S01]  /*46c0*/  @!P2 LDL R3, [R10] ;  /* 0x000000000a03a983 */ /* 0x000ea20000100800 */
[----:B------:R-:W-:Y:S02]  /*46d0*/  IMAD.U32 R6, RZ, RZ, UR9 ;  /* 0x00000009ff067e24 */ /* 0x000fe4000f8e00ff */
[----:B------:R-:W-:-:S05]  /*46e0*/  IMAD.U32 R7, RZ, RZ, UR10 ;  /* 0x0000000aff077e24 */ /* 0x000fca000f8e00ff */
[----:B------:R-:W3:Y:S01]  /*46f0*/  @P1 LDG.E.U8 R23, desc[UR16][R6.64] ;  /* 0x0000001006171981 */ /* 0x000ee2000c1e1100 */
[----:B------:R-:W-:-:S04]  /*4700*/  @!P2 LOP3.LUT R2, R22, 0xffff, RZ, 0xc0, !PT ;  /* 0x0000ffff1602a812 */ /* 0x000fc800078ec0ff */
[----:B------:R-:W-:-:S04]  /*4710*/  @!P2 SHF.R.U32.HI R2, RZ, 0x2, R2 ;  /* 0x00000002ff02a819 */ /* 0x000fc80000011602 */
        /* <DEDUP_REMOVED lines=9> */
[----:B-1----:R-:W-:Y:S01]  /*47b0*/  @!P1 IMAD.IADD R9, R1, 0x1, R2 ;  /* 0x0000000101099824 */ /* 0x002fe200078e0202 */
[----:B------:R-:W1:Y:S01]  /*47c0*/  @P0 LDC.64 R6, c[0x0][0x388] ;  /* 0x0000e200ff060b82 */ /* 0x000e620000000a00 */
[----:B--2---:R-:W-:Y:S01]  /*47d0*/  @!P2 VIADD R5, R5, 0x1 ;  /* 0x000000010505a836 */ /* 0x004fe20000000000 */
[----:B-1----:R-:W2:Y:S04]  /*47e0*/  @P0 LDG.E.U8 R24, desc[UR16][R6.64+0x4] ;  /* 0x0000041006180981 */ /* 0x002ea8000c1e1100 */
[----:B------:R1:W-:Y:S04]  /*47f0*/  @!P2 STL [R16+0x40], R5 ;  /* 0x000040051000a387 */ /* 0x0003e80000100800 */
[----:B------:R-:W3:Y:S01]  /*4800*/  @!P1 LDL R8, [R9] ;  /* 0x0000000009089983 */ /* 0x000ee20000100800 */
[----:B------:R-:W-:-:S04]  /*4810*/  @!P1 LOP3.LUT R2, R23, 0xffff, RZ, 0xc0, !PT ;  /* 0x0000ffff17029812 */ /* 0x000fc800078ec0ff */
[----:B------:R-:W-:-:S04]  /*4820*/  @!P1 SHF.R.U32.HI R2, RZ, 0x2, R2 ;  /* 0x00000002ff029819 */ /* 0x000fc80000011602 */
[----:B------:R-:W-:-:S05]  /*4830*/  @!P1 LOP3.LUT R2, R2, 0xc, RZ, 0xc0, !PT ;  /* 0x0000000c02029812 */ /* 0x000fca00078ec0ff */
[----:B0-----:R-:W-:Y:S02]  /*4840*/  @!P1 IMAD.IADD R10, R1, 0x1, R2 ;  /* 0x00000001010a9824 */ /* 0x001fe400078e0202 */
[----:B---3--:R-:W-:-:S05]  /*4850*/  @!P1 VIADD R8, R8, 0x1 ;  /* 0x0000000108089836 */ /* 0x008fca0000000000 */
[----:B------:R-:W-:Y:S04]  /*4860*/  @!P1 STL [R9], R8 ;  /* 0x0000000809009387 */ /* 0x000fe80000100800 */
[----:B------:R-:W3:Y:S01]  /*4870*/  @!P1 LDL R3, [R10+0x40] ;  /* 0x000040000a039983 */ /* 0x000ee20000100800 */
[----:B--2---:R-:W-:-:S04]  /*4880*/  PRMT R2, R24, 0x8880, RZ ;  /* 0x0000888018027816 */ /* 0x004fc800000000ff */
[----:B------:R-:W-:-:S13]  /*4890*/  ISETP.GT.AND P2, PT, R2, -0x1, PT ;  /* 0xffffffff0200780c */ /* 0x000fda0003f44270 */
[----:B------:R-:W-:-:S05]  /*48a0*/  @!P2 IMAD.SHL.U32 R2, R24, 0x4, RZ ;  /* 0x000000041802a824 */ /* 0x000fca00078e00ff */
[----:B------:R-:W-:-:S05]  /*48b0*/  @!P2 LOP3.LUT R2, R2, 0x3c, RZ, 0xc0, !PT ;  /* 0x0000003c0202a812 */ /* 0x000fca00078ec0ff */
[----:B------:R-:W-:Y:S02]  /*48c0*/  @!P2 IMAD.IADD R28, R1, 0x1, R2 ;  /* 0x00000001011ca824 */ /* 0x000fe400078e0202 */
[----:B---3--:R-:W-:-:S05]  /*48d0*/  @!P1 VIADD R3, R3, 0x1 ;  /* 0x0000000103039836 */ /* 0x008fca0000000000 */
[----:B------:R0:W-:Y:S04]  /*48e0*/  @!P1 STL [R10+0x40], R3 ;  /* 0x000040030a009387 */ /* 0x0001e80000100800 */
[----:B-1----:R-:W2:Y:S01]  /*48f0*/  @!P2 LDL R5, [R28] ;  /* 0x000000001c05a983 */ /* 0x002ea20000100800 */
[----:B------:R-:W-:-:S04]  /*4900*/  @!P2 LOP3.LUT R2, R24, 0xffff, RZ, 0xc0, !PT ;  /* 0x0000ffff1802a812 */ /* 0x000fc800078ec0ff */
[----:B------:R-:W-:-:S04]  /*4910*/  @!P2 SHF.R.U32.HI R2, RZ, 0x2, R2 ;  /* 0x00000002ff02a819 */ /* 0x000fc80000011602 */
[----:B------:R-:W-:-:S05]  /*4920*/  @!P2 LOP3.LUT R2, R2, 0xc, RZ, 0xc0, !PT ;  /* 0x0000000c0202a812 */ /* 0x000fca00078ec0ff */
[----:B------:R-:W-:Y:S02]  /*4930*/  @!P2 IMAD.IADD R7, R1, 0x1, R2 ;  /* 0x000000010107a824 */ /* 0x000fe400078e0202 */
[----:B--2---:R-:W-:-:S05]  /*4940*/  @!P2 VIADD R5, R5, 0x1 ;  /* 0x000000010505a836 */ /* 0x004fca0000000000 */
[----:B------:R1:W-:Y:S04]  /*4950*/  @!P2 STL [R28], R5 ;  /* 0x000000051c00a387 */ /* 0x0003e80000100800 */
[----:B------:R-:W2:Y:S01]  /*4960*/  @!P2 LDL R2, [R7+0x40] ;  /* 0x000040000702a983 */ /* 0x000ea20000100800 */
[----:B------:R-:W-:Y:S02]  /*4970*/  IMAD.MOV.U32 R26, RZ, RZ, -0x1 ;  /* 0xffffffffff1a7424 */ /* 0x000fe400078e00ff */
[----:B------:R-:W-:Y:S02]  /*4980*/  IMAD.MOV.U32 R27, RZ, RZ, -0x1 ;  /* 0xffffffffff1b7424 */ /* 0x000fe400078e00ff */
[----:B--2---:R-:W-:-:S05]  /*4990*/  @!P2 VIADD R6, R2, 0x1 ;  /* 0x000000010206a836 */ /* 0x004fca0000000000 */
[----:B------:R2:W-:Y:S04]  /*49a0*/  @!P2 STL [R7+0x40], R6 ;  /* 0x000040060700a387 */ /* 0x0005e80000100800 */
[----:B0-----:R-:W3:Y:S04]  /*49b0*/  LDL R3, [R1+0x30] ;  /* 0x0000300001037983 */ /* 0x001ee80000100800 */
[----:B------:R-:W4:Y:S04]  /*49c0*/  LDL.128 R16, [R1+0x40] ;  /* 0x0000400001107983 */ /* 0x000f280000100c00 */
[----:B------:R0:W-:Y:S01]  /*49d0*/  STL.64 [R1+0x50], R26 ;  /* 0x0000501a01007387 */ /* 0x0001e20000100a00 */
[----:B------:R-:W-:Y:S01]  /*49e0*/  BSSY.RECONVERGENT B0, `(.L_x_14) ;  /* 0x000001d000007945 */ /* 0x000fe20003800200 */
[----:B-1----:R-:W-:-:S02]  /*49f0*/  IMAD.MOV.U32 R5, RZ, RZ, RZ ;  /* 0x000000ffff057224 */ /* 0x002fc400078e00ff */
[----:B--2---:R-:W-:Y:S02]  /*4a00*/  IMAD.MOV.U32 R7, RZ, RZ, 0x1 ;  /* 0x00000001ff077424 */ /* 0x004fe400078e00ff */
[----:B------:R-:W-:Y:S02]  /*4a10*/  IMAD.MOV.U32 R8, RZ, RZ, 0xc ;  /* 0x0000000cff087424 */ /* 0x000fe400078e00ff */
[----:B------:R-:W-:Y:S01]  /*4a20*/  IMAD.MOV.U32 R6, RZ, RZ, RZ ;  /* 0x000000ffff067224 */ /* 0x000fe200078e00ff */
[----:B---3--:R-:W-:Y:S02]  /*4a30*/  ISETP.NE.AND P2, PT, R3, 0x4, PT ;  /* 0x000000040300780c */ /* 0x008fe40003f45270 */
[----:B----4-:R-:W-:-:S04]  /*4a40*/  VIMNMX3 R2, R16, R17, R18, !PT ;  /* 0x000000111002720f */ /* 0x010fc80007800112 */
[----:B------:R-:W-:Y:S01]  /*4a50*/  ISETP.GT.AND P1, PT, R2, 0x4, PT ;  /* 0x000000040200780c */ /* 0x000fe20003f24270 */
[----:B------:R-:W-:Y:S02]  /*4a60*/  @!P0 VIADD R2, R4, 0xffffffff ;  /* 0xffffffff04028836 */ /* 0x000fe40000000000 */
[----:B------:R-:W-:Y:S01]  /*4a70*/  @P0 IMAD.MOV.U32 R2, RZ, RZ, R4 ;  /* 0x000000ffff020224 */ /* 0x000fe200078e0004 */
[----:B------:R-:W-:Y:S01]  /*4a80*/  ISETP.GT.OR P1, PT, R19, 0x4, P1 ;  /* 0x000000041300780c */ /* 0x000fe20000f24670 */
[----:B------:R-:W-:Y:S02]  /*4a90*/  IMAD.MOV.U32 R4, RZ, RZ, -0x1 ;  /* 0xffffffffff047424 */ /* 0x000fe400078e00ff */
[----:B0-----:R-:W-:Y:S10]  /*4aa0*/  @!P2 BRA `(.L_x_15) ;  /* 0x000000000040a947 */ /* 0x001ff40003800000 */
[----:B------:R-:W-:-:S13]  /*4ab0*/  ISETP.NE.AND P0, PT, R3, 0x3, PT ;  /* 0x000000030300780c */ /* 0x000fda0003f05270 */
[----:B------:R-:W-:Y:S05]  /*4ac0*/  @!P0 BRA `(.L_x_16) ;  /* 0x0000000000288947 */ /* 0x000fea0003800000 */
[----:B------:R-:W-:Y:S01]  /*4ad0*/  ISETP.NE.AND P0, PT, R3, 0x2, PT ;  /* 0x000000020300780c */ /* 0x000fe20003f05270 */
[----:B------:R-:W-:Y:S02]  /*4ae0*/  IMAD.MOV.U32 R7, RZ, RZ, RZ ;  /* 0x000000ffff077224 */ /* 0x000fe400078e00ff */
[----:B------:R-:W-:Y:S02]  /*4af0*/  IMAD.MOV.U32 R8, RZ, RZ, -0x1 ;  /* 0xffffffffff087424 */ /* 0x000fe400078e00ff */
[----:B------:R-:W-:Y:S02]  /*4b00*/  IMAD.MOV.U32 R4, RZ, RZ, -0x1 ;  /* 0xffffffffff047424 */ /* 0x000fe400078e00ff */
[----:B------:R-:W-:-:S06]  /*4b10*/  IMAD.MOV.U32 R5, RZ, RZ, RZ ;  /* 0x000000ffff057224 */ /* 0x000fcc00078e00ff */
[----:B------:R-:W-:Y:S02]  /*4b20*/  @!P0 IMAD.MOV.U32 R10, RZ, RZ, 0xc ;  /* 0x0000000cff0a8424 */ /* 0x000fe400078e00ff */
[----:B------:R-:W-:Y:S02]  /*4b30*/  @!P0 IMAD.MOV.U32 R6, RZ, RZ, 0x1 ;  /* 0x00000001ff068424 */ /* 0x000fe400078e00ff */
[----:B------:R-:W-:Y:S01]  /*4b40*/  @P0 IMAD.MOV.U32 R6, RZ, RZ, RZ ;  /* 0x000000ffff060224 */ /* 0x000fe200078e00ff */
[----:B------:R0:W-:Y:S01]  /*4b50*/  @!P0 STL [R1+0x50], R10 ;  /* 0x0000500a01008387 */ /* 0x0001e20000100800 */
[----:B------:R-:W-:Y:S05]  /*4b60*/  BRA `(.L_x_15) ;  /* 0x0000000000107947 */ /* 0x000fea0003800000 */
.L_x_16:
[----:B------:R-:W-:Y:S01]  /*4b70*/  IMAD.MOV.U32 R5, RZ, RZ, 0x1 ;  /* 0x00000001ff057424 */ /* 0x000fe200078e00ff */
[----:B------:R-:W-:Y:S01]  /*4b80*/  CS2R R6, SRZ ;  /* 0x0000000000067805 */ /* 0x000fe2000001ff00 */
[----:B------:R-:W-:Y:S02]  /*4b90*/  IMAD.MOV.U32 R4, RZ, RZ, 0xc ;  /* 0x0000000cff047424 */ /* 0x000fe400078e00ff */
[----:B------:R-:W-:-:S07]  /*4ba0*/  IMAD.MOV.U32 R8, RZ, RZ, -0x1 ;  /* 0xffffffffff087424 */ /* 0x000fce00078e00ff */
.L_x_15:
[----:B------:R-:W-:Y:S05]  /*4bb0*/  BSYNC.RECONVERGENT B0 ;  /* 0x0000000000007941 */ /* 0x000fea0003800200 */
.L_x_14:
[----:B------:R-:W2:Y:S01]  /*4bc0*/  LDL R19, [R1+0x2c] ;  /* 0x00002c0001137983 */ /* 0x000ea20000100800 */
[----:B------:R-:W-:Y:S01]  /*4bd0*/  BSSY.RECONVERGENT B0, `(.L_x_17) ;  /* 0x0000011000007945 */ /* 0x000fe20003800200 */
[----:B--2---:R-:W-:-:S13]  /*4be0*/  ISETP.NE.AND P0, PT, R19, 0x4, PT ;  /* 0x000000041300780c */ /* 0x004fda0003f05270 */
[----:B------:R-:W-:Y:S05]  /*4bf0*/  @!P0 BRA `(.L_x_18) ;  /* 0x0000000000308947 */ /* 0x000fea0003800000 */
[----:B------:R-:W-:-:S13]  /*4c00*/  ISETP.NE.AND P0, PT, R19, 0x3, PT ;  /* 0x000000031300780c */ /* 0x000fda0003f05270 */
[----:B------:R-:W-:Y:S05]  /*4c10*/  @!P0 BRA `(.L_x_19) ;  /* 0x00000000001c8947 */ /* 0x000fea0003800000 */
[----:B------:R-:W-:-:S13]  /*4c20*/  ISETP.NE.AND P0, PT, R19, 0x2, PT ;  /* 0x000000021300780c */ /* 0x000fda0003f05270 */
[----:B------:R-:W-:Y:S05]  /*4c30*/  @P0 BRA `(.L_x_20) ;  /* 0x0000000000280947 */ /* 0x000fea0003800000 */
[C---:B------:R-:W-:Y:S02]  /*4c40*/  IMAD R9, R6.reuse, 0x4, R14 ;  /* 0x0000000406097824 */ /* 0x040fe400078e020e */
[----:B0-----:R-:W-:Y:S02]  /*4c50*/  IMAD.MOV.U32 R10, RZ, RZ, 0xb ;  /* 0x0000000bff0a7424 */ /* 0x001fe400078e00ff */
[----:B------:R-:W-:-:S03]  /*4c60*/  VIADD R6, R6, 0x1 ;  /* 0x0000000106067836 */ /* 0x000fc60000000000 */
[----:B------:R1:W-:Y:S01]  /*4c70*/  STL [R9], R10 ;  /* 0x0000000a09007387 */ /* 0x0003e20000100800 */
[----:B------:R-:W-:Y:S05]  /*4c80*/  BRA `(.L_x_20) ;  /* 0x0000000000147947 */ /* 0x000fea0003800000 */
.L_x_19:
[----:B------:R-:W-:Y:S02]  /*4c90*/  VIADD R5, R5, 0x1 ;  /* 0x0000000105057836 */ /* 0x000fe40000000000 */
[----:B------:R-:W-:Y:S01]  /*4ca0*/  IMAD.MOV.U32 R4, RZ, RZ, 0xb ;  /* 0x0000000bff047424 */ /* 0x000fe200078e00ff */
[----:B------:R-:W-:Y:S06]  /*4cb0*/  BRA `(.L_x_20) ;  /* 0x0000000000087947 */ /* 0x000fec0003800000 */
.L_x_18:
[----:B------:R-:W-:Y:S02]  /*4cc0*/  VIADD R7, R7, 0x1 ;  /* 0x0000000107077836 */ /* 0x000fe40000000000 */
[----:B------:R-:W-:-:S07]  /*4cd0*/  IMAD.MOV.U32 R8, RZ, RZ, 0xb ;  /* 0x0000000bff087424 */ /* 0x000fce00078e00ff */
.L_x_20:
[----:B------:R-:W-:Y:S05]  /*4ce0*/  BSYNC.RECONVERGENT B0 ;  /* 0x0000000000007941 */ /* 0x000fea0003800200 */
.L_x_17:
        /* <DEDUP_REMOVED lines=8> */
[----:B------:R-:W-:-:S13]  /*4d70*/  ISETP.GT.U32.AND P0, PT, R6, 0x1, PT ;  /* 0x000000010600780c */ /* 0x000fda0003f04070 */
[C---:B01----:R-:W-:Y:S02]  /*4d80*/  @!P0 IMAD R10, R6.reuse, 0x4, R14 ;  /* 0x00000004060a8824 */ /* 0x043fe400078e020e */
[----:B------:R-:W-:Y:S02]  /*4d90*/  @!P0 IMAD.MOV.U32 R9, RZ, RZ, 0xa ;  /* 0x0000000aff098424 */ /* 0x000fe400078e00ff */
[----:B------:R-:W-:-:S03]  /*4da0*/  VIADD R6, R6, 0x1 ;  /* 0x0000000106067836 */ /* 0x000fc60000000000 */
[----:B------:R2:W-:Y:S01]  /*4db0*/  @!P0 STL [R10], R9 ;  /* 0x000000090a008387 */ /* 0x0005e20000100800 */
[----:B------:R-:W-:Y:S05]  /*4dc0*/  BRA `(.L_x_24) ;  /* 0x0000000000147947 */ /* 0x000fea0003800000 */
.L_x_23:
[----:B------:R-:W-:Y:S02]  /*4dd0*/  VIADD R5, R5, 0x1 ;  /* 0x0000000105057836 */ /* 0x000fe40000000000 */
[----:B------:R-:W-:Y:S01]  /*4de0*/  IMAD.MOV.U32 R4, RZ, RZ, 0xa ;  /* 0x0000000aff047424 */ /* 0x000fe200078e00ff */
[----:B------:R-:W-:Y:S06]  /*4df0*/  BRA `(.L_x_24) ;  /* 0x0000000000087947 */ /* 0x000fec0003800000 */
.L_x_22:
[----:B------:R-:W-:Y:S02]  /*4e00*/  VIADD R7, R7, 0x1 ;  /* 0x0000000107077836 */ /* 0x000fe40000000000 */
[----:B------:R-:W-:-:S07]  /*4e10*/  IMAD.MOV.U32 R8, RZ, RZ, 0xa ;  /* 0x0000000aff087424 */ /* 0x000fce00078e00ff */
.L_x_24:
[----:B------:R-:W-:Y:S05]  /*4e20*/  BSYNC.RECONVERGENT B0 ;  /* 0x0000000000007941 */ /* 0x000fea0003800200 */
.L_x_21:
[----:B------:R-:W3:Y:S01]  /*4e30*/  LDL R26, [R1+0x24] ;  /* 0x00002400011a7983 */ /* 0x000ee20000100800 */
[----:B------:R-:W-:Y:S01]  /*4e40*/  BSSY.RECONVERGENT B0, `(.L_x_25) ;  /* 0x0000012000007945 */ /* 0x000fe20003800200 */
[----:B---3--:R-:W-:-:S13]  /*4e50*/  ISETP.NE.AND P0, PT, R26, 0x4, PT ;  /* 0x000000041a00780c */ /* 0x008fda0003f05270 */
[----:B------:R-:W-:Y:S05]  /*4e60*/  @!P0 BRA `(.L_x_26) ;  /* 0x0000000000348947 */ /* 0x000fea0003800000 */
[----:B------:R-:W-:-:S13]  /*4e70*/  ISETP.NE.AND P0, PT, R26, 0x3, PT ;  /* 0x000000031a00780c */ /* 0x000fda0003f05270 */
[----:B------:R-:W-:Y:S05]  /*4e80*/  @!P0 BRA `(.L_x_27) ;  /* 0x0000000000208947 */ /* 0x000fea0003800000 */
[----:B------:R-:W-:-:S13]  /*4e90*/  ISETP.NE.AND P0, PT, R26, 0x2, PT ;  /* 0x000000021a00780c */ /* 0x000fda0003f05270 */
[----:B------:R-:W-:Y:S05]  /*4ea0*/  @P0 BRA `(.L_x_28) ;  /* 0x00000000002c0947 */ /* 0x000fea0003800000 */
[----:B------:R-:W-:-:S13]  /*4eb0*/  ISETP.GT.U32.AND P0, PT, R6, 0x1, PT ;  /* 0x000000010600780c */ /* 0x000fda0003f04070 */
[C---:B012---:R-:W-:Y:S02]  /*4ec0*/  @!P0 IMAD R10, R6.reuse, 0x4, R14 ;  /* 0x00000004060a8824 */ /* 0x047fe400078e020e */
[----:B------:R-:W-:Y:S02]  /*4ed0*/  @!P0 IMAD.MOV.U32 R9, RZ, RZ, 0x9 ;  /* 0x00000009ff098424 */ /* 0x000fe400078e00ff */
[----:B------:R-:W-:-:S03]  /*4ee0*/  VIADD R6, R6, 0x1 ;  /* 0x0000000106067836 */ /* 0x000fc60000000000 */
[----:B------:R3:W-:Y:S01]  /*4ef0*/  @!P0 STL [R10], R9 ;  /* 0x000000090a008387 */ /* 0x0007e20000100800 */
[----:B------:R-:W-:Y:S05]  /*4f00*/  BRA `(.L_x_28) ;  /* 0x0000000000147947 */ /* 0x000fea0003800000 */
.L_x_27:
[----:B------:R-:W-:Y:S02]  /*4f10*/  VIADD R5, R5, 0x1 ;  /* 0x0000000105057836 */ /* 0x000fe40000000000 */
[----:B------:R-:W-:Y:S01]  /*4f20*/  IMAD.MOV.U32 R4, RZ, RZ, 0x9 ;  /* 0x00000009ff047424 */ /* 0x000fe200078e00ff */
[----:B------:R-:W-:Y:S06]  /*4f30*/  BRA `(.L_x_28) ;  /* 0x0000000000087947 */ /* 0x000fec0003800000 */
.L_x_26:
[----:B------:R-:W-:Y:S02]  /*4f40*/  VIADD R7, R7, 0x1 ;  /* 0x0000000107077836 */ /* 0x000fe40000000000 */
[----:B------:R-:W-:-:S07]  /*4f50*/  IMAD.MOV.U32 R8, RZ, RZ, 0x9 ;  /* 0x00000009ff087424 */ /* 0x000fce00078e00ff */
.L_x_28:
[----:B------:R-:W-:Y:S05]  /*4f60*/  BSYNC.RECONVERGENT B0 ;  /* 0x0000000000007941 */ /* 0x000fea0003800200 */
.L_x_25:
[----:B------:R-:W4:Y:S01]  /*4f70*/  LDL R27, [R1+0x20] ;  /* 0x00002000011b7983 */ /* 0x000f220000100800 */
[----:B------:R-:W-:Y:S01]  /*4f80*/  BSSY.RECONVERGENT B0, `(.L_x_29) ;  /* 0x0000012000007945 */ /* 0x000fe20003800200 */
[----:B----4-:R-:W-:-:S13]  /*4f90*/  ISETP.NE.AND P0, PT, R27, 0x4, PT ;  /* 0x000000041b00780c */ /* 0x010fda0003f05270 */
[----:B------:R-:W-:Y:S05]  /*4fa0*/  @!P0 BRA `(.L_x_30) ;  /* 0x0000000000348947 */ /* 0x000fea0003800000 */
[----:B------:R-:W-:-:S13]  /*4fb0*/  ISETP.NE.AND P0, PT, R27, 0x3, PT ;  /* 0x000000031b00780c */ /* 0x000fda0003f05270 */
[----:B------:R-:W-:Y:S05]  /*4fc0*/  @!P0 BRA `(.L_x_31) ;  /* 0x0000000000208947 */ /* 0x000fea0003800000 */
[----:B------:R-:W-:-:S13]  /*4fd0*/  ISETP.NE.AND P0, PT, R27, 0x2, PT ;  /* 0x000000021b00780c */ /* 0x000fda0003f05270 */
[----:B------:R-:W-:Y:S05]  /*4fe0*/  @P0 BRA `(.L_x_32) ;  /* 0x00000000002c0947 */ /* 0x000fea0003800000 */
[----:B------:R-:W-:-:S13]  /*4ff0*/  ISETP.GT.U32.AND P0, PT, R6, 0x1, PT ;  /* 0x000000010600780c */ /* 0x000fda0003f04070 */
[C---:B0123--:R-:W-:Y:S02]  /*5000*/  @!P0 IMAD R10, R6.reuse, 0x4, R14 ;  /* 0x00000004060a8824 */ /* 0x04ffe400078e020e */
[----:B------:R-:W-:Y:S02]  /*5010*/  @!P0 IMAD.MOV.U32 R9, RZ, RZ, 0x8 ;  /* 0x00000008ff098424 */ /* 0x000fe400078e00ff */
[----:B------:R-:W-:-:S03]  /*5020*/  VIADD R6, R6, 0x1 ;  /* 0x0000000106067836 */ /* 0x000fc60000000000 */
[----:B------:R4:W-:Y:S01]  /*5030*/  @!P0 STL [R10], R9 ;  /* 0x000000090a008387 */ /* 0x0009e20000100800 */
[----:B------:R-:W-:Y:S05]  /*5040*/  BRA `(.L_x_32) ;  /* 0x0000000000147947 */ /* 0x000fea0003800000 */
.L_x_31:
[----:B------:R-:W-:Y:S02]  /*5050*/  VIADD R5, R5, 0x1 ;  /* 0x0000000105057836 */ /* 0x000fe40000000000 */
[----:B------:R-:W-:Y:S01]  /*5060*/  IMAD.MOV.U32 R4, RZ, RZ, 0x8 ;  /* 0x00000008ff047424 */ /* 0x000fe200078e00ff */
[----:B------:R-:W-:Y:S06]  /*5070*/  BRA `(.L_x_32) ;  /* 0x0000000000087947 */ /* 0x000fec0003800000 */
.L_x_30:
[----:B------:R-:W-:Y:S02]  /*5080*/  VIADD R7, R7, 0x1 ;  /* 0x0000000107077836 */ /* 0x000fe40000000000 */
[----:B------:R-:W-:-:S07]  /*5090*/  IMAD.MOV.U32 R8, RZ, RZ, 0x8 ;  /* 0x00000008ff087424 */ /* 0x000fce00078e00ff */
.L_x_32:
[----:B------:R-:W-:Y:S05]  /*50a0*/  BSYNC.RECONVERGENT B0 ;  /* 0x0000000000007941 */ /* 0x000fea0003800200 */
.L_x_29:
[----:B------:R-:W5:Y:S01]  /*50b0*/  LDL R28, [R1+0x1c] ;  /* 0x00001c00011c7983 */ /* 0x000f620000100800 */
[----:B------:R-:W-:Y:S01]  /*50c0*/  BSSY.RECONVERGENT B0, `(.L_x_33) ;  /* 0x0000012000007945 */ /* 0x000fe20003800200 */
[----:B-----5:R-:W-:-:S13]  /*50d0*/  ISETP.NE.AND P0, PT, R28, 0x4, PT ;  /* 0x000000041c00780c */ /* 0x020fda0003f05270 */
[----:B------:R-:W-:Y:S05]  /*50e0*/  @!P0 BRA `(.L_x_34) ;  /* 0x0000000000348947 */ /* 0x000fea0003800000 */
[----:B------:R-:W-:-:S13]  /*50f0*/  ISETP.NE.AND P0, PT, R28, 0x3, PT ;  /* 0x000000031c00780c */ /* 0x000fda0003f05270 */
[----:B------:R-:W-:Y:S05]  /*5100*/  @!P0 BRA `(.L_x_35) ;  /* 0x0000000000208947 */ /* 0x000fea0003800000 */
[----:B------:R-:W-:-:S13]  /*5110*/  ISETP.NE.AND P0, PT, R28, 0x2, PT ;  /* 0x000000021c00780c */ /* 0x000fda0003f05270 */
[----:B------:R-:W-:Y:S05]  /*5120*/  @P0 BRA `(.L_x_36) ;  /* 0x00000000002c0947 */ /* 0x000fea0003800000 */
[----:B------:R-:W-:-:S13]  /*5130*/  ISETP.GT.U32.AND P0, PT, R6, 0x1, PT ;  /* 0x000000010600780c */ /* 0x000fda0003f04070 */
[C---:B01234-:R-:W-:Y:S02]  /*5140*/  @!P0 IMAD R10, R6.reuse, 0x4, R14 ;  /* 0x00000004060a8824 */ /* 0x05ffe400078e020e */
[----:B------:R-:W-:Y:S02]  /*5150*/  @!P0 IMAD.MOV.U32 R9, RZ, RZ, 0x7 ;  /* 0x00000007ff098424 */ /* 0x000fe400078e00ff */
[----:B------:R-:W-:-:S03]  /*5160*/  VIADD R6, R6, 0x1 ;  /* 0x0000000106067836 */ /* 0x000fc60000000000 */
[----:B------:R0:W-:Y:S01]  /*5170*/  @!P0 STL [R10], R9 ;  /* 0x000000090a008387 */ /* 0x0001e20000100800 */
[----:B------:R-:W-:Y:S05]  /*5180*/  BRA `(.L_x_36) ;  /* 0x0000000000147947 */ /* 0x000fea0003800000 */
.L_x_35:
[----:B------:R-:W-:Y:S02]  /*5190*/  VIADD R5, R5, 0x1 ;  /* 0x0000000105057836 */ /* 0x000fe40000000000 */
[----:B------:R-:W-:Y:S01]  /*51a0*/  IMAD.MOV.U32 R4, RZ, RZ, 0x7 ;  /* 0x00000007ff047424 */ /* 0x000fe200078e00ff */
[----:B------:R-:W-:Y:S06]  /*51b0*/  BRA `(.L_x_36) ;  /* 0x0000000000087947 */ /* 0x000fec0003800000 */
.L_x_34:
[----:B------:R-:W-:Y:S02]  /*51c0*/  VIADD R7, R7, 0x1 ;  /* 0x0000000107077836 */ /* 0x000fe40000000000 */
[----:B------:R-:W-:-:S07]  /*51d0*/  IMAD.MOV.U32 R8, RZ, RZ, 0x7 ;  /* 0x00000007ff087424 */ /* 0x000fce00078e00ff */
.L_x_36:
[----:B------:R-:W-:Y:S05]  /*51e0*/  BSYNC.RECONVERGENT B0 ;  /* 0x0000000000007941 */ /* 0x000fea0003800200 */
.L_x_33:
        /* <DEDUP_REMOVED lines=14> */
.L_x_39:
[----:B------:R-:W-:Y:S02]  /*52d0*/  VIADD R5, R5, 0x1 ;  /* 0x0000000105057836 */ /* 0x000fe40000000000 */
[----:B------:R-:W-:Y:S01]  /*52e0*/  IMAD.MOV.U32 R4, RZ, RZ, 0x6 ;  /* 0x00000006ff047424 */ /* 0x000fe200078e00ff */
[----:B------:R-:W-:Y:S06]  /*52f0*/  BRA `(.L_x_40) ;  /* 0x0000000000087947 */ /* 0x000fec0003800000 */
.L_x_38:
[----:B------:R-:W-:Y:S02]  /*5300*/  VIADD R7, R7, 0x1 ;  /* 0x0000000107077836 */ /* 0x000fe40000000000 */
[----:B------:R-:W-:-:S07]  /*5310*/  IMAD.MOV.U32 R8, RZ, RZ, 0x6 ;  /* 0x00000006ff087424 */ /* 0x000fce00078e00ff */
.L_x_40:
[----:B------:R-:W-:Y:S05]  /*5320*/  BSYNC.RECONVERGENT B0 ;  /* 0x0000000000007941 */ /* 0x000fea0003800200 */
.L_x_37:
        /* <DEDUP_REMOVED lines=14> */
.L_x_43:
[----:B------:R-:W-:Y:S02]  /*5410*/  VIADD R5, R5, 0x1 ;  /* 0x0000000105057836 */ /* 0x000fe40000000000 */
[----:B------:R-:W-:Y:S01]  /*5420*/  IMAD.MOV.U32 R4, RZ, RZ, 0x5 ;  /* 0x00000005ff047424 */ /* 0x000fe200078e00ff */
[----:B------:R-:W-:Y:S06]  /*5430*/  BRA `(.L_x_44) ;  /* 0x0000000000087947 */ /* 0x000fec0003800000 */
.L_x_42:
[----:B------:R-:W-:Y:S02]  /*5440*/  VIADD R7, R7, 0x1 ;  /* 0x0000000107077836 */ /* 0x000fe40000000000 */
[----:B------:R-:W-:-:S07]  /*5450*/  IMAD.MOV.U32 R8, RZ, RZ, 0x5 ;  /* 0x00000005ff087424 */ /* 0x000fce00078e00ff */
.L_x_44:
[----:B------:R-:W-:Y:S05]  /*5460*/  BSYNC.RECONVERGENT B0 ;  /* 0x0000000000007941 */ /* 0x000fea0003800200 */
.L_x_41:
        /* <DEDUP_REMOVED lines=14> */
.L_x_47:
[----:B------:R-:W-:Y:S02]  /*5550*/  VIADD R5, R5, 0x1 ;  /* 0x0000000105057836 */ /* 0x000fe40000000000 */
[----:B------:R-:W-:Y:S01]  /*5560*/  IMAD.MOV.U32 R4, RZ, RZ, 0x4 ;  /* 0x00000004ff047424 */ /* 0x000fe200078e00ff */
[----:B------:R-:W-:Y:S06]  /*5570*/  BRA `(.L_x_48) ;  /* 0x0000000000087947 */ /* 0x000fec0003800000 */
.L_x_46:
[----:B------:R-:W-:Y:S02]  /*5580*/  VIADD R7, R7, 0x1 ;  /* 0x0000000107077836 */ /* 0x000fe40000000000 */
[----:B------:R-:W-:-:S07]  /*5590*/  IMAD.MOV.U32 R8, RZ, RZ, 0x4 ;  /* 0x00000004ff087424 */ /* 0x000fce00078e00ff */
.L_x_48:
[----:B------:R-:W-:Y:S05]  /*55a0*/  BSYNC.RECONVERGENT B0 ;  /* 0x0000000000007941 */ /* 0x000fea0003800200 */
.L_x_45:
        /* <DEDUP_REMOVED lines=14> */
.L_x_51:
[----:B------:R-:W-:Y:S02]  /*5690*/  VIADD R5, R5, 0x1 ;  /* 0x0000000105057836 */ /* 0x000fe40000000000 */
[----:B------:R-:W-:Y:S01]  /*56a0*/  IMAD.MOV.U32 R4, RZ, RZ, 0x3 ;  /* 0x00000003ff047424 */ /* 0x000fe200078e00ff */
[----:B------:R-:W-:Y:S06]  /*56b0*/  BRA `(.L_x_52) ;  /* 0x0000000000087947 */ /* 0x000fec0003800000 */
.L_x_50:
[----:B------:R-:W-:Y:S02]  /*56c0*/  VIADD R7, R7, 0x1 ;  /* 0x0000000107077836 */ /* 0x000fe40000000000 */
[----:B------:R-:W-:-:S07]  /*56d0*/  IMAD.MOV.U32 R8, RZ, RZ, 0x3 ;  /* 0x00000003ff087424 */ /* 0x000fce00078e00ff */
.L_x_52:
[----:B------:R-:W-:Y:S05]  /*56e0*/  BSYNC.RECONVERGENT B0 ;  /* 0x0000000000007941 */ /* 0x000fea0003800200 */
.L_x_49:
[----:B01234-:R-:W2:Y:S01]  /*56f0*/  LDL R9, [R1+0x8] ;  /* 0x0000080001097983 */ /* 0x01fea20000100800 */
        /* <DEDUP_REMOVED lines=8> */
[C---:B------:R-:W-:Y:S02]  /*5780*/  @!P0 IMAD R17, R6.reuse, 0x4, R14 ;  /* 0x0000000406118824 */ /* 0x040fe400078e020e */
[----:B------:R-:W-:Y:S02]  /*5790*/  @!P0 IMAD.MOV.U32 R10, RZ, RZ, 0x2 ;  /* 0x00000002ff0a8424 */ /* 0x000fe400078e00ff */
[----:B------:R-:W-:-:S03]  /*57a0*/  VIADD R6, R6, 0x1 ;  /* 0x0000000106067836 */ /* 0x000fc60000000000 */
[----:B------:R0:W-:Y:S01]  /*57b0*/  @!P0 STL [R17], R10 ;  /* 0x0000000a11008387 */ /* 0x0001e20000100800 */
[----:B------:R-:W-:Y:S05]  /*57c0*/  BRA `(.L_x_56) ;  /* 0x0000000000147947 */ /* 0x000fea0003800000 */
.L_x_55:
[----:B------:R-:W-:Y:S02]  /*57d0*/  VIADD R5, R5, 0x1 ;  /* 0x0000000105057836 */ /* 0x000fe40000000000 */
[----:B------:R-:W-:Y:S01]  /*57e0*/  IMAD.MOV.U32 R4, RZ, RZ, 0x2 ;  /* 0x00000002ff047424 */ /* 0x000fe200078e00ff */
[----:B------:R-:W-:Y:S06]  /*57f0*/  BRA `(.L_x_56) ;  /* 0x0000000000087947 */ /* 0x000fec0003800000 */
.L_x_54:
[----:B------:R-:W-:Y:S02]  /*5800*/  VIADD R7, R7, 0x1 ;  /* 0x0000000107077836 */ /* 0x000fe40000000000 */
[----:B------:R-:W-:-:S07]  /*5810*/  IMAD.MOV.U32 R8, RZ, RZ, 0x2 ;  /* 0x00000002ff087424 */ /* 0x000fce00078e00ff */
.L_x_56:
[----:B------:R-:W-:Y:S05]  /*5820*/  BSYNC.RECONVERGENT B0 ;  /* 0x0000000000007941 */ /* 0x000fea0003800200 */
.L_x_53:
[----:B0-----:R-:W2:Y:S01]  /*5830*/  LDL R10, [R1+0x4] ;  /* 0x00000400010a7983 */ /* 0x001ea20000100800 */
        /* <DEDUP_REMOVED lines=13> */
.L_x_59:
[----:B------:R-:W-:Y:S02]  /*5910*/  VIADD R5, R5, 0x1 ;  /* 0x0000000105057836 */ /* 0x000fe40000000000 */
[----:B------:R-:W-:Y:S01]  /*5920*/  IMAD.MOV.U32 R4, RZ, RZ, 0x1 ;  /* 0x00000001ff047424 */ /* 0x000fe200078e00ff */
[----:B------:R-:W-:Y:S06]  /*5930*/  BRA `(.L_x_60) ;  /* 0x0000000000087947 */ /* 0x000fec0003800000 */
.L_x_58:
[----:B------:R-:W-:Y:S02]  /*5940*/  VIADD R7, R7, 0x1 ;  /* 0x0000000107077836 */ /* 0x000fe40000000000 */
[----:B------:R-:W-:-:S07]  /*5950*/  IMAD.MOV.U32 R8, RZ, RZ, 0x1 ;  /* 0x00000001ff087424 */ /* 0x000fce00078e00ff */
.L_x_60:
[----:B------:R-:W-:Y:S05]  /*5960*/  BSYNC.RECONVERGENT B0 ;  /* 0x0000000000007941 */ /* 0x000fea0003800200 */
.L_x_57:
[----:B0-----:R-:W2:Y:S01]  /*5970*/  LDL R16, [R1] ;  /* 0x0000000001107983 */ /* 0x001ea20000100800 */
        /* <DEDUP_REMOVED lines=9> */
[----:B------:R-:W-:-:S03]  /*5a10*/  VIADD R6, R6, 0x1 ;  /* 0x0000000106067836 */ /* 0x000fc60000000000 */
[----:B------:R0:W-:Y:S01]  /*5a20*/  @!P0 STL [R17], RZ ;  /* 0x000000ff11008387 */ /* 0x0001e20000100800 */
[----:B------:R-:W-:Y:S05]  /*5a30*/  BRA `(.L_x_64) ;  /* 0x0000000000147947 */ /* 0x000fea0003800000 */
.L_x_63:
[----:B------:R-:W-:Y:S02]  /*5a40*/  IMAD.MOV.U32 R5, RZ, RZ, 0x1 ;  /* 0x00000001ff057424 */ /* 0x000fe400078e00ff */
[----:B------:R-:W-:Y:S01]  /*5a50*/  IMAD.MOV.U32 R4, RZ, RZ, RZ ;  /* 0x000000ffff047224 */ /* 0x000fe200078e00ff */
[----:B------:R-:W-:Y:S06]  /*5a60*/  BRA `(.L_x_64) ;  /* 0x0000000000087947 */ /* 0x000fec0003800000 */
.L_x_62:
[----:B------:R-:W-:Y:S02]  /*5a70*/  IMAD.MOV.U32 R7, RZ, RZ, 0x1 ;  /* 0x00000001ff077424 */ /* 0x000fe400078e00ff */
[----:B------:R-:W-:-:S07]  /*5a80*/  IMAD.MOV.U32 R8, RZ, RZ, RZ ;  /* 0x000000ffff087224 */ /* 0x000fce00078e00ff */
.L_x_64:
[----:B------:R-:W-:Y:S05]  /*5a90*/  BSYNC.RECONVERGENT B0 ;  /* 0x0000000000007941 */ /* 0x000fea0003800200 */
.L_x_61:
[----:B------:R-:W-:Y:S01]  /*5aa0*/  ISETP.NE.AND P0, PT, R19, RZ, PT ;  /* 0x000000ff1300720c */ /* 0x000fe20003f05270 */
[----:B------:R-:W-:Y:S01]  /*5ab0*/  BSSY.RECONVERGENT B0, `(.L_x_65) ;  /* 0x0000046000007945 */ /* 0x000fe20003800200 */
[----:B------:R-:W-:Y:S01]  /*5ac0*/  ISETP.NE.AND P3, PT, R27, RZ, PT ;  /* 0x000000ff1b00720c */ /* 0x000fe20003f65270 */
[----:B0-----:R-:W-:Y:S01]  /*5ad0*/  IMAD.MOV.U32 R17, RZ, RZ, 0xc000000 ;  /* 0x0c000000ff117424 */ /* 0x001fe200078e00ff */
[C---:B------:R-:W-:Y:S02]  /*5ae0*/  ISETP.NE.AND P0, PT, R3.reuse, RZ, P0 ;  /* 0x000000ff0300720c */ /* 0x040fe40000705270 */
[----:B------:R-:W-:Y:S02]  /*5af0*/  VIMNMX3 R18, R3, R16, R10, PT ;  /* 0x000000100312720f */ /* 0x000fe4000380010a */
[----:B------:R-:W-:Y:S02]  /*5b00*/  ISETP.NE.AND P2, PT, R25, RZ, P0 ;  /* 0x000000ff1900720c */ /* 0x000fe40000745270 */
[----:B------:R-:W-:-:S02]  /*5b10*/  PLOP3.LUT P0, PT, PT, PT, PT, 0x80, 0x8 ;  /* 0x000000000008781c */ /* 0x000fc40003f0f070 */
[----:B------:R-:W-:Y:S02]  /*5b20*/  ISETP.NE.AND P2, PT, R26, RZ, P2 ;  /* 0x000000ff1a00720c */ /* 0x000fe40001745270 */
[----:B------:R-:W-:-:S11]  /*5b30*/  VIMNMX R18, PT, PT, R9, R18, PT ;  /* 0x0000001209127248 */ /* 0x000fd60003fe0100 */
[----:B------:R-:W-:Y:S05]  /*5b40*/  @P2 BRA P3, `(.L_x_66) ;  /* 0x0000000000f02947 */ /* 0x000fea0001800000 */
[----:B------:R-:W-:Y:S01]  /*5b50*/  ISETP.NE.AND P2, PT, R25, RZ, PT ;  /* 0x000000ff1900720c */ /* 0x000fe20003f45270 */
[----:B------:R-:W-:Y:S01]  /*5b60*/  IMAD.MOV.U32 R17, RZ, RZ, 0xb000000 ;  /* 0x0b000000ff117424 */ /* 0x000fe200078e00ff */
[----:B------:R-:W-:Y:S02]  /*5b70*/  ISETP.NE.AND P3, PT, R28, RZ, PT ;  /* 0x000000ff1c00720c */ /* 0x000fe40003f65270 */
[----:B------:R-:W-:-:S04]  /*5b80*/  ISETP.NE.AND P2, PT, R19, RZ, P2 ;  /* 0x000000ff1300720c */ /* 0x000fc80001745270 */
[----:B------:R-:W-:-:S04]  /*5b90*/  ISETP.NE.AND P2, PT, R26, RZ, P2 ;  /* 0x000000ff1a00720c */ /* 0x000fc80001745270 */
[----:B------:R-:W-:-:S13]  /*5ba0*/  ISETP.NE.AND P2, PT, R27, RZ, P2 ;  /* 0x000000ff1b00720c */ /* 0x000fda0001745270 */
        /* <DEDUP_REMOVED lines=40> */
[----:B------:R-:W-:Y:S02]  /*5e30*/  ISETP.NE.AND P3, PT, R30, RZ, P2 ;  /* 0x000000ff1e00720c */ /* 0x000fe40001765270 */
[C---:B------:R-:W-:Y:S02]  /*5e40*/  ISETP.NE.AND P2, PT, R32.reuse, RZ, PT ;  /* 0x000000ff2000720c */ /* 0x040fe40003f45270 */
[----:B------:R-:W-:-:S13]  /*5e50*/  ISETP.NE.AND P3, PT, R32, RZ, P3 ;  /* 0x000000ff2000720c */ /* 0x000fda0001f65270 */
[----:B------:R-:W-:Y:S05]  /*5e60*/  @P3 BRA P4, `(.L_x_66) ;  /* 0x0000000000283947 */ /* 0x000fea0002000000 */
[----:B------:R-:W-:Y:S01]  /*5e70*/  ISETP.NE.AND P2, PT, R31, RZ, P2 ;  /* 0x000000ff1f00720c */ /* 0x000fe20001745270 */
[----:B------:R-:W-:Y:S01]  /*5e80*/  IMAD.MOV.U32 R17, RZ, RZ, 0x3000000 ;  /* 0x03000000ff117424 */ /* 0x000fe200078e00ff */
[----:B------:R-:W-:Y:S02]  /*5e90*/  ISETP.GT.AND P0, PT, R32, RZ, PT ;  /* 0x000000ff2000720c */ /* 0x000fe40003f04270 */
[----:B------:R-:W-:-:S04]  /*5ea0*/  ISETP.NE.AND P2, PT, R9, RZ, P2 ;  /* 0x000000ff0900720c */ /* 0x000fc80001745270 */
[----:B------:R-:W-:Y:S02]  /*5eb0*/  ISETP.NE.AND P3, PT, R10, RZ, P2 ;  /* 0x000000ff0a00720c */ /* 0x000fe40001765270 */
[----:B------:R-:W-:Y:S02]  /*5ec0*/  ISETP.GT.AND P2, PT, R18, RZ, P0 ;  /* 0x000000ff1200720c */ /* 0x000fe40000744270 */
[----:B------:R-:W-:Y:S02]  /*5ed0*/  ISETP.NE.AND P3, PT, R16, RZ, P3 ;  /* 0x000000ff1000720c */ /* 0x000fe40001f65270 */
[----:B------:R-:W-:Y:S02]  /*5ee0*/  SEL R17, R17, 0xff000000, P2 ;  /* 0xff00000011117807 */ /* 0x000fe40001000000 */
[----:B------:R-:W-:Y:S02]  /*5ef0*/  PLOP3.LUT P0, PT, P3, P2, PT, 0xf8, 0x8f ;  /* 0x00000000008f781c */ /* 0x000fe40001f05f70 */
[----:B------:R-:W-:-:S11]  /*5f00*/  SEL R17, R17, 0x4000000, !P3 ;  /* 0x0400000011117807 */ /* 0x000fd60005800000 */
.L_x_66:
[----:B------:R-:W-:Y:S05]  /*5f10*/  BSYNC.RECONVERGENT B0 ;  /* 0x0000000000007941 */ /* 0x000fea0003800200 */
.L_x_65:
[----:B------:R-:W-:Y:S01]  /*5f20*/  PLOP3.LUT P2, PT, P1, P0, PT, 0x80, 0x8 ;  /* 0x000000000008781c */ /* 0x000fe20000f41070 */
[----:B------:R-:W-:-:S12]  /*5f30*/  BSSY.RECONVERGENT B0, `(.L_x_67) ;  /* 0x000004d000007945 */ /* 0x000fd80003800200 */
[----:B------:R-:W-:Y:S01]  /*5f40*/  @P2 LOP3.LUT R3, R17, 0x80000000, RZ, 0xfc, !PT ;  /* 0x8000000011032812 */ /* 0x000fe200078efcff */
[----:B------:R-:W-:Y:S06]  /*5f50*/  @P2 BRA `(.L_x_68) ;  /* 0x0000000400282947 */ /* 0x000fec0003800000 */
[----:B------:R-:W-:-:S13]  /*5f60*/  ISETP.NE.AND P2, PT, R7, RZ, PT ;  /* 0x000000ff0700720c */ /* 0x000fda0003f45270 */
[----:B------:R-:W-:-:S05]  /*5f70*/  @P2 IMAD.SHL.U32 R8, R8, 0x1000000, RZ ;  /* 0x0100000008082824 */ /* 0x000fca00078e00ff */
[----:B------:R-:W-:Y:S01]  /*5f80*/  @P2 LOP3.LUT R3, R8, 0x70000000, RZ, 0xfc, !PT ;  /* 0x7000000008032812 */ /* 0x000fe200078efcff */
[----:B------:R-:W-:Y:S06]  /*5f90*/  @P2 BRA `(.L_x_68) ;  /* 0x0000000400182947 */ /* 0x000fec0003800000 */
[----:B------:R-:W-:-:S04]  /*5fa0*/  ISETP.NE.AND P2, PT, R6, RZ, PT ;  /* 0x000000ff0600720c */ /* 0x000fc80003f45270 */
[----:B------:R-:W-:-:S13]  /*5fb0*/  ISETP.EQ.OR P2, PT, R5, RZ, !P2 ;  /* 0x000000ff0500720c */ /* 0x000fda0005742670 */
[----:B------:R-:W-:Y:S05]  /*5fc0*/  @P2 BRA `(.L_x_69) ;  /* 0x0000000000142947 */ /* 0x000fea0003800000 */
[----:B------:R-:W2:Y:S01]  /*5fd0*/  LDL R5, [R1+0x50] ;  /* 0x0000500001057983 */ /* 0x000ea20000100800 */
[----:B------:R-:W-:Y:S02]  /*5fe0*/  IMAD.SHL.U32 R3, R4, 0x1000000, RZ ;  /* 0x0100000004037824 */ /* 0x000fe400078e00ff */
[----:B--2---:R-:W-:-:S05]  /*5ff0*/  IMAD.SHL.U32 R4, R5, 0x100000, RZ ;  /* 0x0010000005047824 */ /* 0x004fca00078e00ff */
[----:B------:R-:W-:Y:S01]  /*6000*/  LOP3.LUT R3, R3, 0x60000000, R4, 0xfe, !PT ;  /* 0x6000000003037812 */ /* 0x000fe200078efe04 */
[----:B------:R-:W-:Y:S06]  /*6010*/  BRA `(.L_x_68) ;  /* 0x0000000000f87947 */ /* 0x000fec0003800000 */
.L_x_69:
[----:B------:R-:W-:Y:S05]  /*6020*/  @!P1 BRA `(.L_x_70) ;  /* 0x00000000003c9947 */ /* 0x000fea0003800000 */
[----:B------:R-:W-:Y:S02]  /*6030*/  IMAD.MOV.U32 R4, RZ, RZ, 0xc ;  /* 0x0000000cff047424 */ /* 0x000fe400078e00ff */
[----:B------:R-:W-:Y:S02]  /*6040*/  IMAD.MOV.U32 R5, RZ, RZ, 0x18 ;  /* 0x00000018ff057424 */ /* 0x000fe400078e00ff */
[----:B------:R-:W-:-:S07]  /*6050*/  IMAD.MOV.U32 R3, RZ, RZ, 0x50000000 ;  /* 0x50000000ff037424 */ /* 0x000fce00078e00ff */
.L_x_71:
[----:B------:R-:W-:-:S06]  /*6060*/  IMAD R6, R4, 0x4, R1 ;  /* 0x0000000404067824 */ /* 0x000fcc00078e0201 */
[----:B------:R-:W2:Y:S01]  /*6070*/  LDL R6, [R6] ;  /* 0x0000000006067983 */ /* 0x000ea20000100800 */
[C---:B------:R-:W-:Y:S02]  /*6080*/  SHF.L.U32 R7, R4.reuse, R5, RZ ;  /* 0x0000000504077219 */ /* 0x040fe400000006ff */
[C---:B------:R-:W-:Y:S01]  /*6090*/  ISETP.NE.AND P2, PT, R4.reuse, RZ, PT ;  /* 0x000000ff0400720c */ /* 0x040fe20003f45270 */
[----:B------:R-:W-:Y:S01]  /*60a0*/  VIADD R4, R4, 0xffffffff ;  /* 0xffffffff04047836 */ /* 0x000fe20000000000 */
[----:B--2---:R-:W-:-:S04]  /*60b0*/  ISETP.GT.AND P0, PT, R6, RZ, PT ;  /* 0x000000ff0600720c */ /* 0x004fc80003f04270 */
[----:B------:R-:W-:-:S04]  /*60c0*/  SEL R8, R7, RZ, P0 ;  /* 0x000000ff07087207 */ /* 0x000fc80000000000 */
[----:B------:R-:W-:-:S05]  /*60d0*/  LOP3.LUT R3, R8, R3, RZ, 0xfc, !PT ;  /* 0x0000000308037212 */ /* 0x000fca00078efcff */
[----:B------:R-:W-:-:S05]  /*60e0*/  @P0 VIADD R5, R5, 0xfffffffc ;  /* 0xfffffffc05050836 */ /* 0x000fca0000000000 */
[----:B------:R-:W-:-:S13]  /*60f0*/  ISETP.GT.AND P1, PT, R5, 0x3, PT ;  /* 0x000000030500780c */ /* 0x000fda0003f24270 */
[----:B------:R-:W-:Y:S05]  /*6100*/  @P1 BRA P2, `(.L_x_71) ;  /* 0xfffffffc00d41947 */ /* 0x000fea000103ffff */
[----:B------:R-:W-:Y:S05]  /*6110*/  BRA `(.L_x_68) ;  /* 0x0000000000b87947 */ /* 0x000fea0003800000 */
.L_x_70:
[----:B------:R-:W-:Y:S01]  /*6120*/  @P0 LOP3.LUT R3, R17, 0x40000000, RZ, 0xfc, !PT ;  /* 0x4000000011030812 */ /* 0x000fe200078efcff */
[----:B------:R-:W-:Y:S06]  /*6130*/  @P0 BRA `(.L_x_68) ;  /* 0x0000000000b00947 */ /* 0x000fec0003800000 */
[----:B------:R-:W-:-:S13]  /*6140*/  ISETP.NE.AND P0, PT, R5, RZ, PT ;  /* 0x000000ff0500720c */ /* 0x000fda0003f05270 */
[----:B------:R-:W-:-:S05]  /*6150*/  @P0 IMAD.SHL.U32 R3, R4, 0x1000000, RZ ;  /* 0x0100000004030824 */ /* 0x000fca00078e00ff */
[----:B------:R-:W-:Y:S01]  /*6160*/  @P0 LOP3.LUT R3, R3, 0x30000000, RZ, 0xfc, !PT ;  /* 0x3000000003030812 */ /* 0x000fe200078efcff */
[----:B------:R-:W-:Y:S06]  /*6170*/  @P0 BRA `(.L_x_68) ;  /* 0x0000000000a00947 */ /* 0x000fec0003800000 */
[----:B------:R-:W-:-:S13]  /*6180*/  ISETP.GE.U32.AND P0, PT, R6, 0x2, PT ;  /* 0x000000020600780c */ /* 0x000fda0003f06070 */
[----:B------:R-:W-:Y:S05]  /*6190*/  @!P0 BRA `(.L_x_72) ;  /* 0x0000000000148947 */ /* 0x000fea0003800000 */
[----:B------:R-:W2:Y:S02]  /*61a0*/  LDL.64 R4, [R1+0x50] ;  /* 0x0000500001047983 */ /* 0x000ea40000100a00 */
[----:B--2---:R-:W-:Y:S02]  /*61b0*/  IMAD.SHL.U32 R3, R4, 0x1000000, RZ ;  /* 0x0100000004037824 */ /* 0x004fe400078e00ff */
[----:B------:R-:W-:-:S05]  /*61c0*/  IMAD.SHL.U32 R4, R5, 0x100000, RZ ;  /* 0x0010000005047824 */ /* 0x000fca00078e00ff */
[----:B------:R-:W-:Y:S01]  /*61d0*/  LOP3.LUT R3, R3, 0x20000000, R4, 0xfe, !PT ;  /* 0x2000000003037812 */ /* 0x000fe200078efe04 */
[----:B------:R-:W-:Y:S06]  /*61e0*/  BRA `(.L_x_68) ;  /* 0x0000000000847947 */ /* 0x000fec0003800000 */
.L_x_72:
[----:B------:R-:W-:-:S13]  /*61f0*/  ISETP.NE.AND P0, PT, R6, 0x1, PT ;  /* 0x000000010600780c */ /* 0x000fda0003f05270 */
[----:B------:R-:W-:Y:S05]  /*6200*/  @!P0 BRA `(.L_x_73) ;  /* 0x00000000003c8947 */ /* 0x000fea0003800000 */
[----:B------:R-:W-:Y:S02]  /*6210*/  IMAD.MOV.U32 R3, RZ, RZ, RZ ;  /* 0x000000ffff037224 */ /* 0x000fe400078e00ff */
[----:B------:R-:W-:Y:S02]  /*6220*/  IMAD.MOV.U32 R4, RZ, RZ, 0x18 ;  /* 0x00000018ff047424 */ /* 0x000fe400078e00ff */
[----:B------:R-:W-:-:S07]  /*6230*/  IMAD.MOV.U32 R5, RZ, RZ, 0xc ;  /* 0x0000000cff057424 */ /* 0x000fce00078e00ff */
.L_x_74:
        /* <DEDUP_REMOVED lines=12> */
.L_x_73:
[----:B------:R-:W2:Y:S01]  /*6300*/  LDL R3, [R1+0x50] ;  /* 0x0000500001037983 */ /* 0x000ea20000100800 */
[----:B------:R-:W-:Y:S02]  /*6310*/  IMAD.MOV.U32 R4, RZ, RZ, 0x14 ;  /* 0x00000014ff047424 */ /* 0x000fe400078e00ff */
[----:B------:R-:W-:Y:S02]  /*6320*/  IMAD.MOV.U32 R5, RZ, RZ, 0xc ;  /* 0x0000000cff057424 */ /* 0x000fe400078e00ff */
[----:B--2---:R-:W-:-:S05]  /*6330*/  IMAD.SHL.U32 R3, R3, 0x1000000, RZ ;  /* 0x0100000003037824 */ /* 0x004fca00078e00ff */
[----:B------:R-:W-:-:S07]  /*6340*/  LOP3.LUT R3, R3, 0x10000000, RZ, 0xfc, !PT ;  /* 0x1000000003037812 */ /* 0x000fce00078efcff */
.L_x_75:
[----:B------:R-:W-:-:S06]  /*6350*/  IMAD R6, R5, 0x4, R1 ;  /* 0x0000000405067824 */ /* 0x000fcc00078e0201 */
[----:B------:R-:W2:Y:S01]  /*6360*/  LDL R6, [R6] ;  /* 0x0000000006067983 */ /* 0x000ea20000100800 */
[C---:B------:R-:W-:Y:S02]  /*6370*/  SHF.L.U32 R7, R5.reuse, R4, RZ ;  /* 0x0000000405077219 */ /* 0x040fe400000006ff */
[C---:B------:R-:W-:Y:S01]  /*6380*/  ISETP.NE.AND P2, PT, R5.reuse, RZ, PT ;  /* 0x000000ff0500720c */ /* 0x040fe20003f45270 */
[----:B------:R-:W-:Y:S01]  /*6390*/  VIADD R5, R5, 0xffffffff ;  /* 0xffffffff05057836 */ /* 0x000fe20000000000 */
[----:B--2---:R-:W-:-:S04]  /*63a0*/  ISETP.NE.AND P1, PT, R6, 0x1, PT ;  /* 0x000000010600780c */ /* 0x004fc80003f25270 */
[----:B------:R-:W-:-:S04]  /*63b0*/  SEL R8, R7, RZ, !P1 ;  /* 0x000000ff07087207 */ /* 0x000fc80004800000 */
[----:B------:R-:W-:-:S05]  /*63c0*/  LOP3.LUT R3, R8, R3, RZ, 0xfc, !PT ;  /* 0x0000000308037212 */ /* 0x000fca00078efcff */
[----:B------:R-:W-:-:S05]  /*63d0*/  @!P1 VIADD R4, R4, 0xfffffffc ;  /* 0xfffffffc04049836 */ /* 0x000fca0000000000 */
[----:B------:R-:W-:-:S13]  /*63e0*/  ISETP.GT.AND P0, PT, R4, 0x3, PT ;  /* 0x000000030400780c */ /* 0x000fda0003f04270 */
[----:B------:R-:W-:Y:S05]  /*63f0*/  @P0 BRA P2, `(.L_x_75) ;  /* 0xfffffffc00d40947 */ /* 0x000fea000103ffff */
.L_x_68:
[----:B------:R-:W-:Y:S05]  /*6400*/  BSYNC.RECONVERGENT B0 ;  /* 0x0000000000007941 */ /* 0x000fea0003800200 */
.L_x_67:
[----:B------:R-:W0:Y:S01]  /*6410*/  LDCU UR5, c[0x0][0x394] ;  /* 0x00007280ff0577ac */ /* 0x000e220008000800 */
[----:B------:R-:W-:Y:S01]  /*6420*/  IMAD.MOV.U32 R26, RZ, RZ, RZ ;  /* 0x000000ffff1a7224 */ /* 0x000fe200078e00ff */
[----:B0-----:R-:W-:-:S09]  /*6430*/  UISETP.GE.AND UP0, UPT, UR5, 0x1, UPT ;  /* 0x000000010500788c */ /* 0x001fd2000bf06270 */
[----:B------:R-:W-:Y:S05]  /*6440*/  BRA.U !UP0, `(.L_x_76) ;  /* 0x0000002108847547 */ /* 0x000fea000b800000 */
[C---:B------:R-:W-:Y:S01]  /*6450*/  IMAD.SHL.U32 R4, R15.reuse, 0x4, RZ ;  /* 0x000000040f047824 */ /* 0x040fe200078e00ff */
[----:B------:R-:W-:Y:S01]  /*6460*/  LOP3.LUT R5, R15, 0xffff, RZ, 0xc0, !PT ;  /* 0x0000ffff0f057812 */ /* 0x000fe200078ec0ff */
[C---:B------:R-:W-:Y:S01]  /*6470*/  IMAD.SHL.U32 R6, R21.reuse, 0x4, RZ ;  /* 0x0000000415067824 */ /* 0x040fe200078e00ff */
[----:B------:R-:W-:Y:S01]  /*6480*/  LOP3.LUT R7, R21, 0xffff, RZ, 0xc0, !PT ;  /* 0x0000ffff15077812 */ /* 0x000fe200078ec0ff */
[----:B------:R-:W-:Y:S01]  /*6490*/  IMAD.MOV.U32 R26, RZ, RZ, RZ ;  /* 0x000000ffff1a7224 */ /* 0x000fe200078e00ff */
[----:B------:R-:W-:Y:S01]  /*64a0*/  LOP3.LUT R8, R22, 0xffff, RZ, 0xc0, !PT ;  /* 0x0000ffff16087812 */ /* 0x000fe200078ec0ff */
[----:B------:R-:W-:Y:S01]  /*64b0*/  UMOV UR5, URZ ;  /* 0x000000ff00057c82 */ /* 0x000fe20008000000 */
[----:B------:R-:W-:Y:S02]  /*64c0*/  LOP3.LUT R9, R23, 0xffff, RZ, 0xc0, !PT ;  /* 0x0000ffff17097812 */ /* 0x000fe400078ec0ff */
[----:B------:R-:W-:Y:S02]  /*64d0*/  LOP3.LUT R10, R24, 0xffff, RZ, 0xc0, !PT ;  /* 0x0000ffff180a7812 */ /* 0x000fe400078ec0ff */
[----:B------:R-:W-:-:S02]  /*64e0*/  LOP3.LUT R4, R4, 0x3c, RZ, 0xc0, !PT ;  /* 0x0000003c04047812 */ /* 0x000fc400078ec0ff */
[----:B------:R-:W-:Y:S02]  /*64f0*/  LOP3.LUT R6, R6, 0x3c, RZ, 0xc0, !PT ;  /* 0x0000003c06067812 */ /* 0x000fe400078ec0ff */
[----:B------:R-:W-:Y:S01]  /*6500*/  SHF.R.U32.HI R5, RZ, 0x2, R5 ;  /* 0x00000002ff057819 */ /* 0x000fe20000011605 */
[C---:B------:R-:W-:Y:S01]  /*6510*/  IMAD.IADD R25, R1.reuse, 0x1, R4 ;  /* 0x0000000101197824 */ /* 0x040fe200078e0204 */
[----:B------:R-:W-:Y:S01]  /*6520*/  SHF.R.U32.HI R7, RZ, 0x2, R7 ;  /* 0x00000002ff077819 */ /* 0x000fe20000011607 */
[----:B------:R-:W-:Y:S01]  /*6530*/  IMAD.IADD R27, R1, 0x1, R6 ;  /* 0x00000001011b7824 */ /* 0x000fe200078e0206 */
[----:B------:R-:W-:Y:S02]  /*6540*/  SHF.R.U32.HI R8, RZ, 0x2, R8 ;  /* 0x00000002ff087819 */ /* 0x000fe40000011608 */
[----:B------:R-:W-:Y:S02]  /*6550*/  SHF.R.U32.HI R9, RZ, 0x2, R9 ;  /* 0x00000002ff097819 */ /* 0x000fe40000011609 */
[----:B------:R-:W-:-:S02]  /*6560*/  SHF.R.U32.HI R10, RZ, 0x2, R10 ;  /* 0x00000002ff0a7819 */ /* 0x000fc4000001160a */
[----:B------:R-:W-:Y:S02]  /*6570*/  LOP3.LUT R28, R5, 0xc, RZ, 0xc0, !PT ;  /* 0x0000000c051c7812 */ /* 0x000fe400078ec0ff */
[----:B------:R-:W-:Y:S02]  /*6580*/  LOP3.LUT R4, R7, 0xc, RZ, 0xc0, !PT ;  /* 0x0000000c07047812 */ /* 0x000fe400078ec0ff */
[----:B------:R-:W-:Y:S01]  /*6590*/  LOP3.LUT R30, R8, 0xc, RZ, 0xc0, !PT ;  /* 0x0000000c081e7812 */ /* 0x000fe200078ec0ff */
[----:B------:R-:W-:Y:S01]  /*65a0*/  IMAD.IADD R28, R1, 0x1, R28 ;  /* 0x00000001011c7824 */ /* 0x000fe200078e021c */
[----:B------:R-:W-:Y:S01]  /*65b0*/  LOP3.LUT R6, R9, 0xc, RZ, 0xc0, !PT ;  /* 0x0000000c09067812 */ /* 0x000fe200078ec0ff */
[C---:B------:R-:W-:Y:S01]  /*65c0*/  IMAD.IADD R29, R1.reuse, 0x1, R4 ;  /* 0x00000001011d7824 */ /* 0x040fe200078e0204 */
[----:B------:R-:W-:Y:S01]  /*65d0*/  LOP3.LUT R32, R10, 0xc, RZ, 0xc0, !PT ;  /* 0x0000000c0a207812 */ /* 0x000fe200078ec0ff */
[C---:B------:R-:W-:Y:S02]  /*65e0*/  IMAD.IADD R30, R1.reuse, 0x1, R30 ;  /* 0x00000001011e7824 */ /* 0x040fe400078e021e */
[----:B------:R-:W-:-:S02]  /*65f0*/  IMAD.IADD R31, R1, 0x1, R6 ;  /* 0x00000001011f7824 */ /* 0x000fc400078e0206 */
[----:B------:R-:W-:-:S07]  /*6600*/  IMAD.IADD R32, R1, 0x1, R32 ;  /* 0x0000000101207824 */ /* 0x000fce00078e0220 */
.L_x_141:
[----:B------:R-:W-:Y:S01]  /*6610*/  IMAD.IADD R7, R1, 0x1, R2 ;  /* 0x0000000101077824 */ /* 0x000fe200078e0202 */
[----:B------:R-:W0:Y:S04]  /*6620*/  LDCU UR8, c[0x0][0x394] ;  /* 0x00007280ff0877ac */ /* 0x000e280008000800 */
[----:B------:R-:W2:Y:S04]  /*6630*/  LDL.S8 R5, [R7+0x57] ;  /* 0x0000570007057983 */ /* 0x000ea80000100200 */
[----:B------:R1:W3:Y:S04]  /*6640*/  LDL.S8 R16, [R7+0x56] ;  /* 0x0000560007107983 */ /* 0x0002e80000100200 */
[----:B------:R-:W-:Y:S04]  /*6650*/  STL.128 [R1], RZ ;  /* 0x000000ff01007387 */ /* 0x000fe80000100c00 */
[----:B------:R-:W-:Y:S04]  /*6660*/  STL.128 [R1+0x10], RZ ;  /* 0x000010ff01007387 */ /* 0x000fe80000100c00 */
[----:B------:R-:W-:Y:S04]  /*6670*/  STL.128 [R1+0x20], RZ ;  /* 0x000020ff01007387 */ /* 0x000fe80000100c00 */
[----:B------:R-:W-:Y:S04]  /*6680*/  STL [R1+0x30], RZ ;  /* 0x000030ff01007387 */ /* 0x000fe80000100800 */
[----:B------:R-:W-:Y:S01]  /*6690*/  STL.128 [R1+0x40], RZ ;  /* 0x000040ff01007387 */ /* 0x000fe20000100c00 */
[----:B--2---:R-:W-:-:S13]  /*66a0*/  ISETP.GT.AND P0, PT, R5, -0x1, PT ;  /* 0xffffffff0500780c */ /* 0x004fda0003f04270 */
[----:B------:R-:W-:-:S05]  /*66b0*/  @!P0 IMAD.SHL.U32 R4, R5, 0x4, RZ ;  /* 0x0000000405048824 */ /* 0x000fca00078e00ff */
[----:B------:R-:W-:-:S05]  /*66c0*/  @!P0 LOP3.LUT R4, R4, 0x3c, RZ, 0xc0, !PT ;  /* 0x0000003c04048812 */ /* 0x000fca00078ec0ff */
[----:B------:R-:W-:-:S05]  /*66d0*/  @!P0 IMAD.IADD R9, R1, 0x1, R4 ;  /* 0x0000000101098824 */ /* 0x000fca00078e0204 */
[----:B------:R-:W2:Y:S01]  /*66e0*/  @!P0 LDL R4, [R9] ;  /* 0x0000000009048983 */ /* 0x000ea20000100800 */
[----:B------:R-:W-:-:S04]  /*66f0*/  @!P0 LOP3.LUT R5, R5, 0xffff, RZ, 0xc0, !PT ;  /* 0x0000ffff05058812 */ /* 0x000fc800078ec0ff */
[----:B------:R-:W-:-:S04]  /*6700*/  @!P0 SHF.R.U32.HI R5, RZ, 0x2, R5 ;  /* 0x00000002ff058819 */ /* 0x000fc80000011605 */
[----:B------:R-:W-:-:S05]  /*6710*/  @!P0 LOP3.LUT R6, R5, 0xc, RZ, 0xc0, !PT ;  /* 0x0000000c05068812 */ /* 0x000fca00078ec0ff */
[----:B-1----:R-:W-:Y:S01]  /*6720*/  @!P0 IMAD.IADD R7, R1, 0x1, R6 ;  /* 0x0000000101078824 */ /* 0x002fe200078e0206 */
[----:B---3--:R-:W-:Y:S01]  /*6730*/  ISETP.GT.AND P1, PT, R16, -0x1, PT ;  /* 0xffffffff1000780c */ /* 0x008fe20003f24270 */
[----:B--2---:R-:W-:-:S05]  /*6740*/  @!P0 VIADD R4, R4, 0x1 ;  /* 0x0000000104048836 */ /* 0x004fca0000000000 */
[----:B------:R1:W-:Y:S04]  /*6750*/  @!P0 STL [R9], R4 ;  /* 0x0000000409008387 */ /* 0x0003e80000100800 */
[----:B------:R-:W2:Y:S03]  /*6760*/  @!P0 LDL R5, [R7+0x40] ;  /* 0x0000400007058983 */ /* 0x000ea60000100800 */
[----:B------:R-:W-:-:S05]  /*6770*/  @!P1 IMAD.SHL.U32 R6, R16, 0x4, RZ ;  /* 0x0000000410069824 */ /* 0x000fca00078e00ff */
[----:B------:R-:W-:-:S05]  /*6780*/  @!P1 LOP3.LUT R6, R6, 0x3c, RZ, 0xc0, !PT ;  /* 0x0000003c06069812 */ /* 0x000fca00078ec0ff */
[----:B------:R-:W-:Y:S02]  /*6790*/  @!P1 IMAD.IADD R10, R1, 0x1, R6 ;  /* 0x00000001010a9824 */ /* 0x000fe400078e0206 */
[----:B--2---:R-:W-:-:S05]  /*67a0*/  @!P0 VIADD R8, R5, 0x1 ;  /* 0x0000000105088836 */ /* 0x004fca0000000000 */
[----:B------:R-:W-:Y:S04]  /*67b0*/  @!P0 STL [R7+0x40], R8 ;  /* 0x0000400807008387 */ /* 0x000fe80000100800 */
[----:B------:R-:W2:Y:S01]  /*67c0*/  @!P1 LDL R5, [R10] ;  /* 0x000000000a059983 */ /* 0x000ea20000100800 */
[----:B------:R-:W-:-:S04]  /*67d0*/  @!P1 LOP3.LUT R6, R16, 0xffff, RZ, 0xc0, !PT ;  /* 0x0000ffff10069812 */ /* 0x000fc800078ec0ff */
[----:B------:R-:W-:-:S04]  /*67e0*/  @!P1 SHF.R.U32.HI R6, RZ, 0x2, R6 ;  /* 0x00000002ff069819 */ /* 0x000fc80000011606 */
[----:B-1----:R-:W-:-:S05]  /*67f0*/  @!P1 LOP3.LUT R4, R6, 0xc, RZ, 0xc0, !PT ;  /* 0x0000000c06049812 */ /* 0x002fca00078ec0ff */
[----:B------:R-:W-:Y:S02]  /*6800*/  @!P1 IMAD.IADD R9, R1, 0x1, R4 ;  /* 0x0000000101099824 */ /* 0x000fe400078e0204 */
[----:B--2---:R-:W-:-:S05]  /*6810*/  @!P1 VIADD R5, R5, 0x1 ;  /* 0x0000000105059836 */ /* 0x004fca0000000000 */
[----:B------:R1:W-:Y:S04]  /*6820*/  @!P1 STL [R10], R5 ;  /* 0x000000050a009387 */ /* 0x0003e80000100800 */
[----:B------:R-:W2:Y:S01]  /*6830*/  @!P1 LDL R4, [R9+0x40] ;  /* 0x0000400009049983 */ /* 0x000ea20000100800 */
[----:B------:R-:W-:-:S04]  /*6840*/  PRMT R6, R15, 0x8880, RZ ;  /* 0x000088800f067816 */ /* 0x000fc800000000ff */
[----:B------:R-:W-:Y:S01]  /*6850*/  ISETP.GT.AND P0, PT, R6, -0x1, PT ;  /* 0xffffffff0600780c */ /* 0x000fe20003f04270 */
[----:B--2---:R-:W-:-:S05]  /*6860*/  @!P1 VIADD R4, R4, 0x1 ;  /* 0x0000000104049836 */ /* 0x004fca0000000000 */
[----:B------:R2:W-:Y:S07]  /*6870*/  @!P1 STL [R9+0x40], R4 ;  /* 0x0000400409009387 */ /* 0x0005ee0000100800 */
[----:B------:R-:W3:Y:S01]  /*6880*/  @!P0 LDL R6, [R25] ;  /* 0x0000000019068983 */ /* 0x000ee20000100800 */
[----:B-1----:R-:W-:Y:S01]  /*6890*/  PRMT R5, R21, 0x8880, RZ ;  /* 0x0000888015057816 */ /* 0x002fe200000000ff */
[----:B---3--:R-:W-:-:S05]  /*68a0*/  @!P0 VIADD R6, R6, 0x1 ;  /* 0x0000000106068836 */ /* 0x008fca0000000000 */
[----:B------:R1:W-:Y:S04]  /*68b0*/  @!P0 STL [R25], R6 ;  /* 0x0000000619008387 */ /* 0x0003e80000100800 */
[----:B------:R-:W3:Y:S01]  /*68c0*/  @!P0 LDL R7, [R28+0x40] ;  /* 0x000040001c078983 */ /* 0x000ee20000100800 */
[----:B------:R-:W-:Y:S01]  /*68d0*/  ISETP.GT.AND P1, PT, R5, -0x1, PT ;  /* 0xffffffff0500780c */ /* 0x000fe20003f24270 */
[----:B---3--:R-:W-:-:S05]  /*68e0*/  @!P0 VIADD R7, R7, 0x1 ;  /* 0x0000000107078836 */ /* 0x008fca0000000000 */
[----:B------:R3:W-:Y:S07]  /*68f0*/  @!P0 STL [R28+0x40], R7 ;  /* 0x000040071c008387 */ /* 0x0007ee0000100800 */
[----:B------:R-:W4:Y:S01]  /*6900*/  @!P1 LDL R5, [R27] ;  /* 0x000000001b059983 */ /* 0x000f220000100800 */
[----:B--2---:R-:W-:-:S04]  /*6910*/  PRMT R4, R22, 0x8880, RZ ;  /* 0x0000888016047816 */ /* 0x004fc800000000ff */
[----:B------:R-:W-:Y:S01]  /*6920*/  ISETP.GT.AND P0, PT, R4, -0x1, PT ;  /* 0xffffffff0400780c */ /* 0x000fe20003f04270 */
[----:B----4-:R-:W-:-:S05]  /*6930*/  @!P1 VIADD R8, R5, 0x1 ;  /* 0x0000000105089836 */ /* 0x010fca0000000000 */
[----:B------:R-:W-:Y:S04]  /*6940*/  @!P1 STL [R27], R8 ;  /* 0x000000081b009387 */ /* 0x000fe80000100800 */
[----:B------:R-:W1:Y:S03]  /*6950*/  @!P1 LDL R5, [R29+0x40] ;  /* 0x000040001d059983 */ /* 0x000e660000100800 */
[----:B------:R-:W-:-:S05]  /*6960*/  @!P0 IMAD.SHL.U32 R4, R22, 0x4, RZ ;  /* 0x0000000416048824 */ /* 0x000fca00078e00ff */
[----:B------:R-:W-:-:S05]  /*6970*/  @!P0 LOP3.LUT R4, R4, 0x3c, RZ, 0xc0, !PT ;  /* 0x0000003c04048812 */ /* 0x000fca00078ec0ff */
[----:B------:R-:W-:Y:S02]  /*6980*/  @!P0 IMAD.IADD R10, R1, 0x1, R4 ;  /* 0x00000001010a8824 */ /* 0x000fe400078e0204 */
[----:B-1----:R-:W-:-:S05]  /*6990*/  @!P1 VIADD R6, R5, 0x1 ;  /* 0x0000000105069836 */ /* 0x002fca0000000000 */
[----:B------:R-:W-:Y:S04]  /*69a0*/  @!P1 STL [R29+0x40], R6 ;  /* 0x000040061d009387 */ /* 0x000fe80000100800 */
[----:B------:R-:W2:Y:S02]  /*69b0*/  @!P0 LDL R4, [R10] ;  /* 0x000000000a048983 */ /* 0x000ea40000100800 */
[----:B--2---:R-:W-:-:S05]  /*69c0*/  @!P0 VIADD R5, R4, 0x1 ;  /* 0x0000000104058836 */ /* 0x004fca0000000000 */
[----:B------:R1:W-:Y:S04]  /*69d0*/  @!P0 STL [R10], R5 ;  /* 0x000000050a008387 */ /* 0x0003e80000100800 */
[----:B---3--:R-:W2:Y:S01]  /*69e0*/  @!P0 LDL R7, [R30+0x40] ;  /* 0x000040001e078983 */ /* 0x008ea20000100800 */
[----:B------:R-:W-:-:S04]  /*69f0*/  PRMT R4, R23, 0x8880, RZ ;  /* 0x0000888017047816 */ /* 0x000fc800000000ff */
[----:B------:R-:W-:-:S13]  /*6a00*/  ISETP.GT.AND P1, PT, R4, -0x1, PT ;  /* 0xffffffff0400780c */ /* 0x000fda0003f24270 */
[----:B------:R-:W-:-:S05]  /*6a10*/  @!P1 IMAD.SHL.U32 R4, R23, 0x4, RZ ;  /* 0x0000000417049824 */ /* 0x000fca00078e00ff */
[----:B------:R-:W-:-:S05]  /*6a20*/  @!P1 LOP3.LUT R4, R4, 0x3c, RZ, 0xc0, !PT ;  /* 0x0000003c04049812 */ /* 0x000fca00078ec0ff */
[----:B------:R-:W-:Y:S02]  /*6a30*/  @!P1 IMAD.IADD R16, R1, 0x1, R4 ;  /* 0x0000000101109824 */ /* 0x000fe400078e0204 */
[----:B--2---:R-:W-:-:S05]  /*6a40*/  @!P0 VIADD R7, R7, 0x1 ;  /* 0x0000000107078836 */ /* 0x004fca0000000000 */
[----:B------:R2:W-:Y:S04]  /*6a50*/  @!P0 STL [R30+0x40], R7 ;  /* 0x000040071e008387 */ /* 0x0005e80000100800 */
[----:B------:R-:W1:Y:S02]  /*6a60*/  @!P1 LDL R4, [R16] ;  /* 0x0000000010049983 */ /* 0x000e640000100800 */
[----:B-1----:R-:W-:-:S05]  /*6a70*/  @!P1 VIADD R5, R4, 0x1 ;  /* 0x0000000104059836 */ /* 0x002fca0000000000 */
[----:B------:R1:W-:Y:S04]  /*6a80*/  @!P1 STL [R16], R5 ;  /* 0x0000000510009387 */ /* 0x0003e80000100800 */
[----:B------:R-:W3:Y:S01]  /*6a90*/  @!P1 LDL R6, [R31+0x40] ;  /* 0x000040001f069983 */ /* 0x000ee20000100800 */
[----:B------:R-:W-:-:S04]  /*6aa0*/  PRMT R4, R24, 0x8880, RZ ;  /* 0x0000888018047816 */ /* 0x000fc800000000ff */
[----:B------:R-:W-:-:S13]  /*6ab0*/  ISETP.GT.AND P0, PT, R4, -0x1, PT ;  /* 0xffffffff0400780c */ /* 0x000fda0003f04270 */
[----:B------:R-:W-:-:S05]  /*6ac0*/  @!P0 IMAD.SHL.U32 R4, R24, 0x4, RZ ;  /* 0x0000000418048824 */ /* 0x000fca00078e00ff */
[----:B------:R-:W-:-:S05]  /*6ad0*/  @!P0 LOP3.LUT R4, R4, 0x3c, RZ, 0xc0, !PT ;  /* 0x0000003c04048812 */ /* 0x000fca00078ec0ff */
[----:B------:R-:W-:Y:S02]  /*6ae0*/  @!P0 IMAD.IADD R10, R1, 0x1, R4 ;  /* 0x00000001010a8824 */ /* 0x000fe400078e0204 */
[----:B---3--:R-:W-:-:S05]  /*6af0*/  @!P1 VIADD R8, R6, 0x1 ;  /* 0x0000000106089836 */ /* 0x008fca0000000000 */
[----:B------:R-:W-:Y:S04]  /*6b00*/  @!P1 STL [R31+0x40], R8 ;  /* 0x000040081f009387 */ /* 0x000fe80000100800 */
[----:B------:R-:W2:Y:S02]  /*6b10*/  @!P0 LDL R4, [R10] ;  /* 0x000000000a048983 */ /* 0x000ea40000100800 */
[----:B--2---:R-:W-:-:S05]  /*6b20*/  @!P0 VIADD R7, R4, 0x1 ;  /* 0x0000000104078836 */ /* 0x004fca0000000000 */
[----:B------:R2:W-:Y:S04]  /*6b30*/  @!P0 STL [R10], R7 ;  /* 0x000000070a008387 */ /* 0x0005e80000100800 */
[----:B------:R-:W3:Y:S02]  /*6b40*/  @!P0 LDL R4, [R32+0x40] ;  /* 0x0000400020048983 */ /* 0x000ee40000100800 */
[----:B---3--:R-:W-:-:S05]  /*6b50*/  @!P0 VIADD R9, R4, 0x1 ;  /* 0x0000000104098836 */ /* 0x008fca0000000000 */
[----:B------:R3:W-:Y:S04]  /*6b60*/  @!P0 STL [R32+0x40], R9 ;  /* 0x0000400920008387 */ /* 0x0007e80000100800 */
[----:B------:R-:W4:Y:S04]  /*6b70*/  LDL R6, [R1+0x30] ;  /* 0x0000300001067983 */ /* 0x000f280000100800 */
[----:B-1----:R-:W5:Y:S01]  /*6b80*/  LDL.128 R16, [R1+0x40] ;  /* 0x0000400001107983 */ /* 0x002f620000100c00 */
[----:B------:R-:W-:Y:S01]  /*6b90*/  UIADD3 UR5, UPT, UPT, UR5, 0x1, URZ ;  /* 0x0000000105057890 */ /* 0x000fe2000fffe0ff */
[----:B------:R-:W-:-:S02]  /*6ba0*/  IMAD.MOV.U32 R4, RZ, RZ, -0x1 ;  /* 0xffffffffff047424 */ /* 0x000fc400078e00ff */
[----:B------:R-:W-:Y:S01]  /*6bb0*/  IMAD.MOV.U32 R5, RZ, RZ, -0x1 ;  /* 0xffffffffff057424 */ /* 0x000fe200078e00ff */
[----:B0-----:R-:W-:Y:S01]  /*6bc0*/  UISETP.NE.AND UP0, UPT, UR5, UR8, UPT ;  /* 0x000000080500728c */ /* 0x001fe2000bf05270 */
[----:B------:R-:W-:Y:S01]  /*6bd0*/  BSSY.RECONVERGENT B0, `(.L_x_77) ;  /* 0x000001c000007945 */ /* 0x000fe20003800200 */
[----:B--2---:R-:W-:Y:S02]  /*6be0*/  IMAD.MOV.U32 R7, RZ, RZ, -0x1 ;  /* 0xffffffffff077424 */ /* 0x004fe400078e00ff */
[----:B------:R0:W-:Y:S01]  /*6bf0*/  STL.64 [R1+0x50], R4 ;  /* 0x0000500401007387 */ /* 0x0001e20000100a00 */
[----:B------:R-:W-:Y:S02]  /*6c00*/  IMAD.MOV.U32 R8, RZ, RZ, RZ ;  /* 0x000000ffff087224 */ /* 0x000fe400078e00ff */
[----:B---3--:R-:W-:Y:S02]  /*6c10*/  IMAD.MOV.U32 R9, RZ, RZ, 0x1 ;  /* 0x00000001ff097424 */ /* 0x008fe400078e00ff */
[----:B------:R-:W-:-:S02]  /*6c20*/  IMAD.MOV.U32 R10, RZ, RZ, 0xc ;  /* 0x0000000cff0a7424 */ /* 0x000fc400078e00ff */
[----:B0-----:R-:W-:Y:S01]  /*6c30*/  IMAD.MOV.U32 R5, RZ, RZ, RZ ;  /* 0x000000ffff057224 */ /* 0x001fe200078e00ff */
[----:B----4-:R-:W-:Y:S02]  /*6c40*/  ISETP.NE.AND P0, PT, R6, 0x4, PT ;  /* 0x000000040600780c */ /* 0x010fe40003f05270 */
[----:B-----5:R-:W-:-:S04]  /*6c50*/  VIMNMX3 R16, R16, R17, R18, !PT ;  /* 0x000000111010720f */ /* 0x020fc80007800112 */
[----:B------:R-:W-:-:S04]  /*6c60*/  ISETP.GT.AND P1, PT, R16, 0x4, PT ;  /* 0x000000041000780c */ /* 0x000fc80003f24270 */
[----:B------:R-:W-:-:S03]  /*6c70*/  ISETP.GT.OR P1, PT, R19, 0x4, P1 ;  /* 0x000000041300780c */ /* 0x000fc60000f24670 */
[----:B------:R-:W-:Y:S10]  /*6c80*/  @!P0 BRA `(.L_x_78) ;  /* 0x0000000000408947 */ /* 0x000ff40003800000 */
[----:B------:R-:W-:-:S13]  /*6c90*/  ISETP.NE.AND P0, PT, R6, 0x3, PT ;  /* 0x000000030600780c */ /* 0x000fda0003f05270 */
[----:B------:R-:W-:Y:S05]  /*6ca0*/  @!P0 BRA `(.L_x_79) ;  /* 0x0000000000248947 */ /* 0x000fea0003800000 */
[----:B------:R-:W-:Y:S02]  /*6cb0*/  ISETP.NE.AND P0, PT, R6, 0x2, PT ;  /* 0x000000020600780c */ /* 0x000fe40003f05270 */
[----:B------:R-:W-:Y:S01]  /*6cc0*/  CS2R R8, SRZ ;  /* 0x0000000000087805 */ /* 0x000fe2000001ff00 */
[----:B------:R-:W-:Y:S02]  /*6cd0*/  IMAD.MOV.U32 R10, RZ, RZ, -0x1 ;  /* 0xffffffffff0a7424 */ /* 0x000fe400078e00ff */
[----:B------:R-:W-:-:S08]  /*6ce0*/  IMAD.MOV.U32 R7, RZ, RZ, -0x1 ;  /* 0xffffffffff077424 */ /* 0x000fd000078e00ff */
[----:B------:R-:W-:Y:S02]  /*6cf0*/  @!P0 IMAD.MOV.U32 R4, RZ, RZ, 0xc ;  /* 0x0000000cff048424 */ /* 0x000fe400078e00ff */
[----:B------:R-:W-:Y:S02]  /*6d00*/  @!P0 IMAD.MOV.U32 R5, RZ, RZ, 0x1 ;  /* 0x00000001ff058424 */ /* 0x000fe400078e00ff */
[----:B------:R-:W-:Y:S01]  /*6d10*/  @P0 IMAD.MOV.U32 R5, RZ, RZ, RZ ;  /* 0x000000ffff050224 */ /* 0x000fe200078e00ff */
[----:B------:R0:W-:Y:S01]  /*6d20*/  @!P0 STL [R1+0x50], R4 ;  /* 0x0000500401008387 */ /* 0x0001e20000100800 */
[----:B------:R-:W-:Y:S05]  /*6d30*/  BRA `(.L_x_78) ;  /* 0x0000000000147947 */ /* 0x000fea0003800000 */
.L_x_79:
[----:B------:R-:W-:Y:S02]  /*6d40*/  IMAD.MOV.U32 R8, RZ, RZ, 0x1 ;  /* 0x00000001ff087424 */ /* 0x000fe400078e00ff */
[----:B------:R-:W-:Y:S02]  /*6d50*/  IMAD.MOV.U32 R9, RZ, RZ, RZ ;  /* 0x000000ffff097224 */ /* 0x000fe400078e00ff */
[----:B------:R-:W-:Y:S02]  /*6d60*/  IMAD.MOV.U32 R7, RZ, RZ, 0xc ;  /* 0x0000000cff077424 */ /* 0x000fe400078e00ff */
[----:B------:R-:W-:Y:S02]  /*6d70*/  IMAD.MOV.U32 R10, RZ, RZ, -0x1 ;  /* 0xffffffffff0a7424 */ /* 0x000fe400078e00ff */
[----:B------:R-:W-:-:S07]  /*6d80*/  IMAD.MOV.U32 R5, RZ, RZ, RZ ;  /* 0x000000ffff057224 */ /* 0x000fce00078e00ff */
.L_x_78:
[----:B------:R-:W-:Y:S05]  /*6d90*/  BSYNC.RECONVERGENT B0 ;  /* 0x0000000000007941 */ /* 0x000fea0003800200 */
.L_x_77:
        /* <DEDUP_REMOVED lines=8> */
[C---:B0-----:R-:W-:Y:S02]  /*6e20*/  IMAD R4, R5.reuse, 0x4, R14 ;  /* 0x0000000405047824 */ /* 0x041fe400078e020e */
[----:B------:R-:W-:Y:S02]  /*6e30*/  IMAD.MOV.U32 R17, RZ, RZ, 0xb ;  /* 0x0000000bff117424 */ /* 0x000fe400078e00ff */
[----:B------:R-:W-:-:S03]  /*6e40*/  VIADD R5, R5, 0x1 ;  /* 0x0000000105057836 */ /* 0x000fc60000000000 */
[----:B------:R1:W-:Y:S01]  /*6e50*/  STL [R4], R17 ;  /* 0x0000001104007387 */ /* 0x0003e20000100800 */
[----:B------:R-:W-:Y:S05]  /*6e60*/  BRA `(.L_x_83) ;  /* 0x0000000000147947 */ /* 0x000fea0003800000 */
.L_x_82:
[----:B------:R-:W-:Y:S02]  /*6e70*/  VIADD R8, R8, 0x1 ;  /* 0x0000000108087836 */ /* 0x000fe40000000000 */
[----:B------:R-:W-:Y:S01]  /*6e80*/  IMAD.MOV.U32 R7, RZ, RZ, 0xb ;  /* 0x0000000bff077424 */ /* 0x000fe200078e00ff */
[----:B------:R-:W-:Y:S06]  /*6e90*/  BRA `(.L_x_83) ;  /* 0x0000000000087947 */ /* 0x000fec0003800000 */
.L_x_81:
[----:B------:R-:W-:Y:S02]  /*6ea0*/  VIADD R9, R9, 0x1 ;  /* 0x0000000109097836 */ /* 0x000fe40000000000 */
[----:B------:R-:W-:-:S07]  /*6eb0*/  IMAD.MOV.U32 R10, RZ, RZ, 0xb ;  /* 0x0000000bff0a7424 */ /* 0x000fce00078e00ff */
.L_x_83:
[----:B------:R-:W-:Y:S05]  /*6ec0*/  BSYNC.RECONVERGENT B0 ;  /* 0x0000000000007941 */ /* 0x000fea0003800200 */
.L_x_80:
        /* <DEDUP_REMOVED lines=14> */
.L_x_86:
[----:B------:R-:W-:Y:S02]  /*6fb0*/  VIADD R8, R8, 0x1 ;  /* 0x0000000108087836 */ /* 0x000fe40000000000 */
[----:B------:R-:W-:Y:S01]  /*6fc0*/  IMAD.MOV.U32 R7, RZ, RZ, 0xa ;  /* 0x0000000aff077424 */ /* 0x000fe200078e00ff */
[----:B------:R-:W-:Y:S06]  /*6fd0*/  BRA `(.L_x_87) ;  /* 0x0000000000087947 */ /* 0x000fec0003800000 */
.L_x_85:
[----:B------:R-:W-:Y:S02]  /*6fe0*/  VIADD R9, R9, 0x1 ;  /* 0x0000000109097836 */ /* 0x000fe40000000000 */
[----:B------:R-:W-:-:S07]  /*6ff0*/  IMAD.MOV.U32 R10, RZ, RZ, 0xa ;  /* 0x0000000aff0a7424 */ /* 0x000fce00078e00ff */
.L_x_87:
[----:B------:R-:W-:Y:S05]  /*7000*/  BSYNC.RECONVERGENT B0 ;  /* 0x0000000000007941 */ /* 0x000fea0003800200 */
.L_x_84:
        /* <DEDUP_REMOVED lines=14> */
.L_x_90:
[----:B------:R-:W-:Y:S02]  /*70f0*/  VIADD R8, R8, 0x1 ;  /* 0x0000000108087836 */ /* 0x000fe40000000000 */
[----:B------:R-:W-:Y:S01]  /*7100*/  IMAD.MOV.U32 R7, RZ, RZ, 0x9 ;  /* 0x00000009ff077424 */ /* 0x000fe200078e00ff */
[----:B------:R-:W-:Y:S06]  /*7110*/  BRA `(.L_x_91) ;  /* 0x0000000000087947 */ /* 0x000fec0003800000 */
.L_x_89:
[----:B------:R-:W-:Y:S02]  /*7120*/  VIADD R9, R9, 0x1 ;  /* 0x0000000109097836 */ /* 0x000fe40000000000 */
[----:B------:R-:W-:-:S07]  /*7130*/  IMAD.MOV.U32 R10, RZ, RZ, 0x9 ;  /* 0x00000009ff0a7424 */ /* 0x000fce00078e00ff */
.L_x_91:
[----:B------:R-:W-:Y:S05]  /*7140*/  BSYNC.RECONVERGENT B0 ;  /* 0x0000000000007941 */ /* 0x000fea0003800200 */
.L_x_88:
        /* <DEDUP_REMOVED lines=14> */
.L_x_94:
[----:B------:R-:W-:Y:S02]  /*7230*/  VIADD R8, R8, 0x1 ;  /* 0x0000000108087836 */ /* 0x000fe40000000000 */
[----:B------:R-:W-:Y:S01]  /*7240*/  IMAD.MOV.U32 R7, RZ, RZ, 0x8 ;  /* 0x00000008ff077424 */ /* 0x000fe200078e00ff */
[----:B------:R-:W-:Y:S06]  /*7250*/  BRA `(.L_x_95) ;  /* 0x0000000000087947 */ /* 0x000fec0003800000 */
.L_x_93:
[----:B------:R-:W-:Y:S02]  /*7260*/  VIADD R9, R9, 0x1 ;  /* 0x0000000109097836 */ /* 0x000fe40000000000 */
[----:B------:R-:W-:-:S07]  /*7270*/  IMAD.MOV.U32 R10, RZ, RZ, 0x8 ;  /* 0x00000008ff0a7424 */ /* 0x000fce00078e00ff */
.L_x_95:
[----:B------:R-:W-:Y:S05]  /*7280*/  BSYNC.RECONVERGENT B0 ;  /* 0x0000000000007941 */ /* 0x000fea0003800200 */
.L_x_92:
        /* <DEDUP_REMOVED lines=14> */
.L_x_98:
[----:B------:R-:W-:Y:S02]  /*7370*/  VIADD R8, R8, 0x1 ;  /* 0x0000000108087836 */ /* 0x000fe40000000000 */
[----:B------:R-:W-:Y:S01]  /*7380*/  IMAD.MOV.U32 R7, RZ, RZ, 0x7 ;  /* 0x00000007ff077424 */ /* 0x000fe200078e00ff */
[----:B------:R-:W-:Y:S06]  /*7390*/  BRA `(.L_x_99) ;  /* 0x0000000000087947 */ /* 0x000fec0003800000 */
.L_x_97:
[----:B------:R-:W-:Y:S02]  /*73a0*/  VIADD R9, R9, 0x1 ;  /* 0x0000000109097836 */ /* 0x000fe40000000000 */
[----:B------:R-:W-:-:S07]  /*73b0*/  IMAD.MOV.U32 R10, RZ, RZ, 0x7 ;  /* 0x00000007ff0a7424 */ /* 0x000fce00078e00ff */
.L_x_99:
[----:B------:R-:W-:Y:S05]  /*73c0*/  BSYNC.RECONVERGENT B0 ;  /* 0x0000000000007941 */ /* 0x000fea0003800200 */
.L_x_96:
        /* <DEDUP_REMOVED lines=14> */
.L_x_102:
[----:B------:R-:W-:Y:S02]  /*74b0*/  VIADD R8, R8, 0x1 ;  /* 0x0000000108087836 */ /* 0x000fe40000000000 */
[----:B------:R-:W-:Y:S01]  /*74c0*/  IMAD.MOV.U32 R7, RZ, RZ, 0x6 ;  /* 0x00000006ff077424 */ /* 0x000fe200078e00ff */
[----:B------:R-:W-:Y:S06]  /*74d0*/  BRA `(.L_x_103) ;  /* 0x0000000000087947 */ /* 0x000fec0003800000 */
.L_x_101:
[----:B------:R-:W-:Y:S02]  /*74e0*/  VIADD R9, R9, 0x1 ;  /* 0x0000000109097836 */ /* 0x000fe40000000000 */
[----:B------:R-:W-:-:S07]  /*74f0*/  IMAD.MOV.U32 R10, RZ, RZ, 0x6 ;  /* 0x00000006ff0a7424 */ /* 0x000fce00078e00ff */
.L_x_103:
[----:B------:R-:W-:Y:S05]  /*7500*/  BSYNC.RECONVERGENT B0 ;  /* 0x0000000000007941 */ /* 0x000fea0003800200 */
.L_x_100:
        /* <DEDUP_REMOVED lines=14> */
.L_x_106:
[----:B------:R-:W-:Y:S02]  /*75f0*/  VIADD R8, R8, 0x1 ;  /* 0x0000000108087836 */ /* 0x000fe40000000000 */
[----:B------:R-:W-:Y:S01]  /*7600*/  IMAD.MOV.U32 R7, RZ, RZ, 0x5 ;  /* 0x00000005ff077424 */ /* 0x000fe200078e00ff */
[----:B------:R-:W-:Y:S06]  /*7610*/  BRA `(.L_x_107) ;  /* 0x0000000000087947 */ /* 0x000fec0003800000 */
.L_x_105:
[----:B------:R-:W-:Y:S02]  /*7620*/  VIADD R9, R9, 0x1 ;  /* 0x0000000109097836 */ /* 0x000fe40000000000 */
[----:B------:R-:W-:-:S07]  /*7630*/  IMAD.MOV.U32 R10, RZ, RZ, 0x5 ;  /* 0x00000005ff0a7424 */ /* 0x000fce00078e00ff */
.L_x_107:
[----:B------:R-:W-:Y:S05]  /*7640*/  BSYNC.RECONVERGENT B0 ;  /* 0x0000000000007941 */ /* 0x000fea0003800200 */
.L_x_104:
        /* <DEDUP_REMOVED lines=14> */
.L_x_110:
[----:B------:R-:W-:Y:S02]  /*7730*/  VIADD R8, R8, 0x1 ;  /* 0x0000000108087836 */ /* 0x000fe40000000000 */
[----:B------:R-:W-:Y:S01]  /*7740*/  IMAD.MOV.U32 R7, RZ, RZ, 0x4 ;  /* 0x00000004ff077424 */ /* 0x000fe200078e00ff */
[----:B------:R-:W-:Y:S06]  /*7750*/  BRA `(.L_x_111) ;  /* 0x0000000000087947 */ /* 0x000fec0003800000 */
.L_x_109:
[----:B------:R-:W-:Y:S02]  /*7760*/  VIADD R9, R9, 0x1 ;  /* 0x0000000109097836 */ /* 0x000fe40000000000 */
[----:B------:R-:W-:-:S07]  /*7770*/  IMAD.MOV.U32 R10, RZ, RZ, 0x4 ;  /* 0x00000004ff0a7424 */ /* 0x000fce00078e00ff */
.L_x_111:
[----:B------:R-:W-:Y:S05]  /*7780*/  BSYNC.RECONVERGENT B0 ;  /* 0x0000000000007941 */ /* 0x000fea0003800200 */
.L_x_108:
        /* <DEDUP_REMOVED lines=14> */
.L_x_114:
[----:B------:R-:W-:Y:S02]  /*7870*/  VIADD R8, R8, 0x1 ;  /* 0x0000000108087836 */ /* 0x000fe40000000000 */
[----:B------:R-:W-:Y:S01]  /*7880*/  IMAD.MOV.U32 R7, RZ, RZ, 0x3 ;  /* 0x00000003ff077424 */ /* 0x000fe200078e00ff */
[----:B------:R-:W-:Y:S06]  /*7890*/  BRA `(.L_x_115) ;  /* 0x0000000000087947 */ /* 0x000fec0003800000 */
.L_x_113:
[----:B------:R-:W-:Y:S02]  /*78a0*/  VIADD R9, R9, 0x1 ;  /* 0x0000000109097836 */ /* 0x000fe40000000000 */
[----:B------:R-:W-:-:S07]  /*78b0*/  IMAD.MOV.U32 R10, RZ, RZ, 0x3 ;  /* 0x00000003ff0a7424 */ /* 0x000fce00078e00ff */
.L_x_115:
[----:B------:R-:W-:Y:S05]  /*78c0*/  BSYNC.RECONVERGENT B0 ;  /* 0x0000000000007941 */ /* 0x000fea0003800200 */
.L_x_112:
        /* <DEDUP_REMOVED lines=14> */
.L_x_118:
[----:B------:R-:W-:Y:S02]  /*79b0*/  VIADD R8, R8, 0x1 ;  /* 0x0000000108087836 */ /* 0x000fe40000000000 */
[----:B------:R-:W-:Y:S01]  /*79c0*/  IMAD.MOV.U32 R7, RZ, RZ, 0x2 ;  /* 0x00000002ff077424 */ /* 0x000fe200078e00ff */
[----:B------:R-:W-:Y:S06]  /*79d0*/  BRA `(.L_x_119) ;  /* 0x0000000000087947 */ /* 0x000fec0003800000 */
.L_x_117:
[----:B------:R-:W-:Y:S02]  /*79e0*/  VIADD R9, R9, 0x1 ;  /* 0x0000000109097836 */ /* 0x000fe40000000000 */
[----:B------:R-:W-:-:S07]  /*79f0*/  IMAD.MOV.U32 R10, RZ, RZ, 0x2 ;  /* 0x00000002ff0a7424 */ /* 0x000fce00078e00ff */
.L_x_119:
[----:B------:R-:W-:Y:S05]  /*7a00*/  BSYNC.RECONVERGENT B0 ;  /* 0x0000000000007941 */ /* 0x000fea0003800200 */
.L_x_116:
        /* <DEDUP_REMOVED lines=14> */
.L_x_122:
[----:B------:R-:W-:Y:S02]  /*7af0*/  VIADD R8, R8, 0x1 ;  /* 0x0000000108087836 */ /* 0x000fe40000000000 */
[----:B------:R-:W-:Y:S01]  /*7b00*/  IMAD.MOV.U32 R7, RZ, RZ, 0x1 ;  /* 0x00000001ff077424 */ /* 0x000fe200078e00ff */
[----:B------:R-:W-:Y:S06]  /*7b10*/  BRA `(.L_x_123) ;  /* 0x0000000000087947 */ /* 0x000fec0003800000 */
.L_x_121:
[----:B------:R-:W-:Y:S02]  /*7b20*/  VIADD R9, R9, 0x1 ;  /* 0x0000000109097836 */ /* 0x000fe40000000000 */
[----:B------:R-:W-:-:S07]  /*7b30*/  IMAD.MOV.U32 R10, RZ, RZ, 0x1 ;  /* 0x00000001ff0a7424 */ /* 0x000fce00078e00ff */
.L_x_123:
[----:B------:R-:W-:Y:S05]  /*7b40*/  BSYNC.RECONVERGENT B0 ;  /* 0x0000000000007941 */ /* 0x000fea0003800200 */
.L_x_120:
        /* <DEDUP_REMOVED lines=13> */
.L_x_126:
[----:B------:R-:W-:Y:S02]  /*7c20*/  IMAD.MOV.U32 R8, RZ, RZ, 0x1 ;  /* 0x00000001ff087424 */ /* 0x000fe400078e00ff */
[----:B------:R-:W-:Y:S01]  /*7c30*/  IMAD.MOV.U32 R7, RZ, RZ, RZ ;  /* 0x000000ffff077224 */ /* 0x000fe200078e00ff */
[----:B------:R-:W-:Y:S06]  /*7c40*/  BRA `(.L_x_127) ;  /* 0x0000000000087947 */ /* 0x000fec0003800000 */
.L_x_125:
[----:B------:R-:W-:Y:S02]  /*7c50*/  IMAD.MOV.U32 R9, RZ, RZ, 0x1 ;  /* 0x00000001ff097424 */ /* 0x000fe400078e00ff */
[----:B------:R-:W-:-:S07]  /*7c60*/  IMAD.MOV.U32 R10, RZ, RZ, RZ ;  /* 0x000000ffff0a7224 */ /* 0x000fce00078e00ff */
.L_x_127:
[----:B------:R-:W-:Y:S05]  /*7c70*/  BSYNC.RECONVERGENT B0 ;  /* 0x0000000000007941 */ /* 0x000fea0003800200 */
.L_x_124:
[----:B------:R-:W-:Y:S01]  /*7c80*/  ISETP.NE.AND P0, PT, R18, RZ, PT ;  /* 0x000000ff1200720c */ /* 0x000fe20003f05270 */
[----:B------:R-:W-:Y:S01]  /*7c90*/  BSSY.RECONVERGENT B0, `(.L_x_128) ;  /* 0x0000046000007945 */ /* 0x000fe20003800200 */
[----:B------:R-:W-:Y:S02]  /*7ca0*/  ISETP.NE.AND P3, PT, R35, RZ, PT ;  /* 0x000000ff2300720c */ /* 0x000fe40003f65270 */
[C---:B------:R-:W-:Y:S02]  /*7cb0*/  ISETP.NE.AND P0, PT, R6.reuse, RZ, P0 ;  /* 0x000000ff0600720c */ /* 0x040fe40000705270 */
[----:B0-----:R-:W-:Y:S01]  /*7cc0*/  VIMNMX3 R19, R6, R16, R17, PT ;  /* 0x000000100613720f */ /* 0x001fe20003800111 */
[----:B------:R-:W-:Y:S01]  /*7cd0*/  IMAD.MOV.U32 R6, RZ, RZ, 0xc000000 ;  /* 0x0c000000ff067424 */ /* 0x000fe200078e00ff */
        /* <DEDUP_REMOVED lines=65> */
.L_x_129:
[----:B------:R-:W-:Y:S05]  /*80f0*/  BSYNC.RECONVERGENT B0 ;  /* 0x0000000000007941 */ /* 0x000fea0003800200 */
.L_x_128:
        /* <DEDUP_REMOVED lines=8> */
[----:B------:R-:W-:Y:S02]  /*8180*/  ISETP.NE.AND P2, PT, R5, RZ, PT ;  /* 0x000000ff0500720c */ /* 0x000fe40003f45270 */
[C---:B------:R-:W-:Y:S02]  /*8190*/  ISETP.NE.AND P3, PT, R8.reuse, RZ, PT ;  /* 0x000000ff0800720c */ /* 0x040fe40003f65270 */
[----:B------:R-:W-:-:S13]  /*81a0*/  ISETP.EQ.OR P2, PT, R8, RZ, !P2 ;  /* 0x000000ff0800720c */ /* 0x000fda0005742670 */
[----:B------:R-:W-:Y:S05]  /*81b0*/  @P2 BRA `(.L_x_132) ;  /* 0x0000000000142947 */ /* 0x000fea0003800000 */
[----:B------:R-:W2:Y:S01]  /*81c0*/  LDL R5, [R1+0x50] ;  /* 0x0000500001057983 */ /* 0x000ea20000100800 */
[----:B------:R-:W-:Y:S02]  /*81d0*/  IMAD.SHL.U32 R4, R7, 0x1000000, RZ ;  /* 0x0100000007047824 */ /* 0x000fe400078e00ff */
[----:B--2---:R-:W-:-:S05]  /*81e0*/  IMAD.SHL.U32 R5, R5, 0x100000, RZ ;  /* 0x0010000005057824 */ /* 0x004fca00078e00ff */
[----:B------:R-:W-:Y:S01]  /*81f0*/  LOP3.LUT R4, R4, 0x60000000, R5, 0xfe, !PT ;  /* 0x6000000004047812 */ /* 0x000fe200078efe05 */
[----:B------:R-:W-:Y:S06]  /*8200*/  BRA `(.L_x_131) ;  /* 0x0000000400047947 */ /* 0x000fec0003800000 */
.L_x_132:
[----:B------:R-:W-:Y:S05]  /*8210*/  @!P1 BRA `(.L_x_133) ;  /* 0x0000000000449947 */ /* 0x000fea0003800000 */
[----:B------:R-:W-:Y:S01]  /*8220*/  BSSY.RECONVERGENT B1, `(.L_x_134) ;  /* 0x000000f000017945 */ /* 0x000fe20003800200 */
[----:B------:R-:W-:Y:S02]  /*8230*/  IMAD.MOV.U32 R6, RZ, RZ, 0xc ;  /* 0x0000000cff067424 */ /* 0x000fe400078e00ff */
[----:B------:R-:W-:Y:S02]  /*8240*/  IMAD.MOV.U32 R5, RZ, RZ, 0x18 ;  /* 0x00000018ff057424 */ /* 0x000fe400078e00ff */
[----:B------:R-:W-:-:S07]  /*8250*/  IMAD.MOV.U32 R4, RZ, RZ, 0x50000000 ;  /* 0x50000000ff047424 */ /* 0x000fce00078e00ff */
.L_x_135:
        /* <DEDUP_REMOVED lines=11> */
[----:B------:R-:W-:Y:S05]  /*8310*/  BSYNC.RECONVERGENT B1 ;  /* 0x0000000000017941 */ /* 0x000fea0003800200 */
.L_x_134:
[----:B------:R-:W-:Y:S05]  /*8320*/  BRA `(.L_x_131) ;  /* 0x0000000000bc7947 */ /* 0x000fea0003800000 */
.L_x_133:
[----:B------:R-:W-:Y:S01]  /*8330*/  @P0 LOP3.LUT R4, R6, 0x40000000, RZ, 0xfc, !PT ;  /* 0x4000000006040812 */ /* 0x000fe200078efcff */
[----:B------:R-:W-:Y:S06]  /*8340*/  @P0 BRA `(.L_x_131) ;  /* 0x0000000000b40947 */ /* 0x000fec0003800000 */
        /* <DEDUP_REMOVED lines=10> */
.L_x_136:
[----:B------:R-:W-:-:S13]  /*83f0*/  ISETP.NE.AND P0, PT, R5, 0x1, PT ;  /* 0x000000010500780c */ /* 0x000fda0003f05270 */
[----:B------:R-:W-:Y:S05]  /*8400*/  @!P0 BRA `(.L_x_137) ;  /* 0x0000000000448947 */ /* 0x000fea0003800000 */
[----:B------:R-:W-:Y:S01]  /*8410*/  BSSY.RECONVERGENT B1, `(.L_x_138) ;  /* 0x000000f000017945 */ /* 0x000fe20003800200 */
[----:B------:R-:W-:Y:S02]  /*8420*/  IMAD.MOV.U32 R4, RZ, RZ, RZ ;  /* 0x000000ffff047224 */ /* 0x000fe400078e00ff */
[----:B------:R-:W-:Y:S02]  /*8430*/  IMAD.MOV.U32 R5, RZ, RZ, 0x18 ;  /* 0x00000018ff057424 */ /* 0x000fe400078e00ff */
[----:B------:R-:W-:-:S07]  /*8440*/  IMAD.MOV.U32 R6, RZ, RZ, 0xc ;  /* 0x0000000cff067424 */ /* 0x000fce00078e00ff */
.L_x_139:
        /* <DEDUP_REMOVED lines=12> */
.L_x_138:
[----:B------:R-:W-:Y:S05]  /*8510*/  BRA `(.L_x_131) ;  /* 0x0000000000407947 */ /* 0x000fea0003800000 */
.L_x_137:
[----:B------:R-:W2:Y:S01]  /*8520*/  LDL R4, [R1+0x50] ;  /* 0x0000500001047983 */ /* 0x000ea20000100800 */
[----:B------:R-:W-:Y:S02]  /*8530*/  IMAD.MOV.U32 R5, RZ, RZ, 0x14 ;  /* 0x00000014ff057424 */ /* 0x000fe400078e00ff */
[----:B------:R-:W-:Y:S02]  /*8540*/  IMAD.MOV.U32 R6, RZ, RZ, 0xc ;  /* 0x0000000cff067424 */ /* 0x000fe400078e00ff */
[----:B--2---:R-:W-:-:S05]  /*8550*/  IMAD.SHL.U32 R4, R4, 0x1000000, RZ ;  /* 0x0100000004047824 */ /* 0x004fca00078e00ff */
[----:B------:R-:W-:-:S07]  /*8560*/  LOP3.LUT R4, R4, 0x10000000, RZ, 0xfc, !PT ;  /* 0x1000000004047812 */ /* 0x000fce00078efcff */
.L_x_140:
        /* <DEDUP_REMOVED lines=11> */
.L_x_131:
[----:B------:R-:W-:Y:S05]  /*8620*/  BSYNC.RECONVERGENT B0 ;  /* 0x0000000000007941 */ /* 0x000fea0003800200 */
.L_x_130:
[----:B------:R-:W-:Y:S01]  /*8630*/  VIMNMX.U32 R26, PT, PT, R4, R26, !PT ;  /* 0x0000001a041a7248 */ /* 0x000fe20007fe0000 */
[----:B------:R-:W-:Y:S01]  /*8640*/  VIADD R2, R2, 0xfffffffe ;  /* 0xfffffffe02027836 */ /* 0x000fe20000000000 */
[----:B------:R-:W-:Y:S06]  /*8650*/  BRA.U UP0, `(.L_x_141) ;  /* 0xffffffdd00ec7547 */ /* 0x000fec000b83ffff */
.L_x_76:
[----:B------:R-:W0:Y:S01]  /*8660*/  LDCU UR5, c[0x0][0x398] ;  /* 0x00007300ff0577ac */ /* 0x000e220008000800 */
[-C--:B------:R-:W-:Y:S01]  /*8670*/  ISETP.GT.U32.AND P0, PT, R3, R26.reuse, PT ;  /* 0x0000001a0300720c */ /* 0x080fe20003f04070 */
[----:B------:R-:W-:Y:S01]  /*8680*/  VIADD R2, R11, 0x1 ;  /* 0x000000010b027836 */ /* 0x000fe20000000000 */
[----:B------:R-:W-:Y:S01]  /*8690*/  ISETP.NE.AND P1, PT, R3, R26, PT ;  /* 0x0000001a0300720c */ /* 0x000fe20003f25270 */
[----:B------:R-:W-:Y:S01]  /*86a0*/  UIADD3 UR4, UPT, UPT, UR4, 0x1, URZ ;  /* 0x0000000104047890 */ /* 0x000fe2000fffe0ff */
[----:B------:R-:W-:-:S09]  /*86b0*/  VIADD R3, R12, 0x1 ;  /* 0x000000010c037836 */ /* 0x000fd20000000000 */
[----:B------:R-:W-:Y:S02]  /*86c0*/  @!P0 IMAD.MOV R2, RZ, RZ, R11 ;  /* 0x000000ffff028224 */ /* 0x000fe400078e020b */
[----:B------:R-:W-:Y:S01]  /*86d0*/  @P1 IMAD.MOV R3, RZ, RZ, R12 ;  /* 0x000000ffff031224 */ /* 0x000fe200078e020c */
[----:B0-----:R-:W-:Y:S01]  /*86e0*/  UISETP.NE.AND UP0, UPT, UR4, UR5, UPT ;  /* 0x000000050400728c */ /* 0x001fe2000bf05270 */
[----:B------:R-:W-:Y:S02]  /*86f0*/  IMAD.MOV.U32 R11, RZ, RZ, R2 ;  /* 0x000000ffff0b7224 */ /* 0x000fe400078e0002 */
[----:B------:R-:W-:-:S06]  /*8700*/  IMAD.MOV.U32 R12, RZ, RZ, R3 ;  /* 0x000000ffff0c7224 */ /* 0x000fcc00078e0003 */
[----:B------:R-:W-:Y:S05]  /*8710*/  BRA.U UP0, `(.L_x_142) ;  /* 0xffffff7900e07547 */ /* 0x000fea000b83ffff */
.L_x_2:
[----:B0-----:R-:W0:Y:S01]  /*8720*/  S2R R0, SR_LANEID ;  /* 0x0000000000007919 */ /* 0x001e220000000000 */
[----:B------:R-:W1:Y:S08]  /*8730*/  REDUX.SUM UR8, R11 ;  /* 0x000000000b0873c4 */ /* 0x000e70000000c000 */
[----:B------:R-:W2:Y:S01]  /*8740*/  LDC.64 R2, c[0x0][0x3a0] ;  /* 0x0000e800ff027b82 */ /* 0x000ea20000000a00 */
[----:B------:R-:W-:-:S02]  /*8750*/  VOTEU.ANY UR5, UPT, PT ;  /* 0x0000000000057886 */ /* 0x000fc400038e0100 */
[----:B------:R-:W-:-:S05]  /*8760*/  UFLO.U32 UR5, UR5 ;  /* 0x00000005000572bd */ /* 0x000fca00080e0000 */
[----:B------:R-:W3:Y:S08]  /*8770*/  REDUX.SUM UR11, R12 ;  /* 0x000000000c0b73c4 */ /* 0x000ef0000000c000 */
[----:B------:R-:W4:Y:S01]  /*8780*/  LDC.64 R4, c[0x0][0x3a8] ;  /* 0x0000ea00ff047b82 */ /* 0x000f220000000a00 */
[----:B-1----:R-:W-:Y:S01]  /*8790*/  IMAD.U32 R7, RZ, RZ, UR8 ;  /* 0x00000008ff077e24 */ /* 0x002fe2000f8e00ff */
[----:B0-----:R-:W-:Y:S01]  /*87a0*/  ISETP.EQ.U32.AND P0, PT, R0, UR5, PT ;  /* 0x0000000500007c0c */ /* 0x001fe2000bf02070 */
[----:B---3--:R-:W-:-:S12]  /*87b0*/  IMAD.U32 R9, RZ, RZ, UR11 ;  /* 0x0000000bff097e24 */ /* 0x008fd8000f8e00ff */
[----:B--2---:R-:W-:Y:S04]  /*87c0*/  @P0 REDG.E.ADD.STRONG.GPU desc[UR16][R2.64], R7 ;  /* 0x000000070200098e */ /* 0x004fe8000c12e110 */
[----:B----4-:R-:W-:Y:S01]  /*87d0*/  @P0 REDG.E.ADD.STRONG.GPU desc[UR16][R4.64], R9 ;  /* 0x000000090400098e */ /* 0x010fe2000c12e110 */
[----:B------:R-:W-:Y:S05]  /*87e0*/  EXIT ;  /* 0x000000000000794d */ /* 0x000fea0003800000 */
.L_x_143:
[----:B------:R-:W-:-:S00]  /*87f0*/  BRA `(.L_x_143) ;  /* 0xfffffffc00fc7947 */ /* 0x000fc0000383ffff */
[----:B------:R-:W-:-:S00]  /*8800*/  NOP ;  /* 0x0000000000007918 */ /* 0x000fc00000000000 */
[----:B------:R-:W-:-:S00]  /*8810*/  NOP ;  /* 0x0000000000007918 */ /* 0x000fc00000000000 */
[----:B------:R-:W-:-:S00]  /*8820*/  NOP ;  /* 0x0000000000007918 */ /* 0x000fc00000000000 */
[----:B------:R-:W-:-:S00]  /*8830*/  NOP ;  /* 0x0000000000007918 */ /* 0x000fc00000000000 */
[----:B------:R-:W-:-:S00]  /*8840*/  NOP ;  /* 0x0000000000007918 */ /* 0x000fc00000000000 */
[----:B------:R-:W-:-:S00]  /*8850*/  NOP ;  /* 0x0000000000007918 */ /* 0x000fc00000000000 */
[----:B------:R-:W-:-:S00]  /*8860*/  NOP ;  /* 0x0000000000007918 */ /* 0x000fc00000000000 */
[----:B------:R-:W-:-:S00]  /*8870*/  NOP ;  /* 0x0000000000007918 */ /* 0x000fc00000000000 */
.L_x_144:


//--------------------- .nv.shared.monte_carlo_improved --------------------------
	.section	.nv.shared.monte_carlo_improved,"aw",@nobits
	.sectionflags	@""
.nv.shared.monte_carlo_improved:
	.zero		1076


//--------------------- .nv.shared.reserved.0     --------------------------
	.section	.nv.shared.reserved.0,"aw",@nobits
	.weak		__nv_reservedSMEM_offset_0_alias
	.size		__nv_reservedSMEM_offset_0_alias, 0, 64
	.other		__nv_reservedSMEM_offset_0_alias,@"STO_CUDA_RESERVED_SHARED STV_DEFAULT"
__nv_reservedSMEM_offset_0_alias:
	.zero		0
	.zero		64


//--------------------- .nv.constant0.monte_carlo_improved --------------------------
	.section	.nv.constant0.monte_carlo_improved,"a",@progbits
	.sectionflags	@""
	.align	4
.nv.constant0.monte_carlo_improved:
	.zero		948


//--------------------- SYMBOLS --------------------------

	.type		.nv.reservedSmem.offset0,@object
	.size		.nv.reservedSmem.offset0,0x4
	.type		.nv.reservedSmem.cap,@object
	.size		.nv.reservedSmem.cap,0x4
